//
// Generated by NVIDIA NVVM Compiler
//
// Compiler Build ID: CL-36424714
// Cuda compilation tools, release 13.0, V13.0.88
// Based on NVVM 20.0.0
//

.version 9.0
.target sm_100
.address_size 64

	// .globl	_Z17ParallelGaussElimiiPdS_S_
.extern .func  (.param .b32 func_retval0) vprintf
(
	.param .b64 vprintf_param_0,
	.param .b64 vprintf_param_1
)
;
.global .align 1 .b8 $str[28] = {98, 108, 107, 100, 105, 109, 44, 105, 100, 44, 116, 100, 105, 100, 32, 61, 32, 37, 105, 44, 37, 105, 44, 37, 105, 32, 10};

.visible .entry _Z17ParallelGaussElimiiPdS_S_(
	.param .u32 _Z17ParallelGaussElimiiPdS_S__param_0,
	.param .u32 _Z17ParallelGaussElimiiPdS_S__param_1,
	.param .u64 .ptr .align 1 _Z17ParallelGaussElimiiPdS_S__param_2,
	.param .u64 .ptr .align 1 _Z17ParallelGaussElimiiPdS_S__param_3,
	.param .u64 .ptr .align 1 _Z17ParallelGaussElimiiPdS_S__param_4
)
{
	.local .align 8 .b8 	__local_depot0[16];
	.reg .b64 	%SP;
	.reg .b64 	%SPL;
	.reg .pred 	%p<24>;
	.reg .b16 	%rs<27>;
	.reg .b32 	%r<143>;
	.reg .b64 	%rd<156>;
	.reg .b64 	%fd<141>;

	mov.u64 	%SPL, __local_depot0;
	cvta.local.u64 	%SP, %SPL;
	ld.param.u32 	%r64, [_Z17ParallelGaussElimiiPdS_S__param_1];
	ld.param.u64 	%rd9, [_Z17ParallelGaussElimiiPdS_S__param_2];
	ld.param.u64 	%rd10, [_Z17ParallelGaussElimiiPdS_S__param_3];
	ld.param.u64 	%rd11, [_Z17ParallelGaussElimiiPdS_S__param_4];
	cvta.to.global.u64 	%rd1, %rd9;
	cvta.to.global.u64 	%rd2, %rd11;
	cvta.to.global.u64 	%rd3, %rd10;
	mov.u32 	%r1, %ntid.x;
	mov.u32 	%r2, %ctaid.x;
	mov.u32 	%r3, %tid.x;
	mad.lo.s32 	%r65, %r1, %r2, %r3;
	mul.lo.s32 	%r4, %r64, %r65;
	mul.lo.s32 	%r5, %r4, %r64;
	add.s32 	%r6, %r64, -1;
	setp.lt.s32 	%p1, %r64, 2;
	@%p1 bra 	$L__BB0_16;
	mov.b32 	%r121, 0;
	mov.b16 	%rs23, 0;
	cvt.u16.u32 	%rs12, %r64;
	mul.wide.u32 	%rd50, %r64, 8;
	mov.u16 	%rs24, %rs23;
$L__BB0_2:
	sub.s16 	%rs3, %rs12, %rs23;
	sub.s32 	%r67, %r64, %r121;
	add.s32 	%r8, %r121, 1;
	mul.lo.s32 	%r9, %r121, %r64;
	add.s32 	%r10, %r121, %r5;
	add.s32 	%r68, %r10, %r9;
	mul.wide.s32 	%rd12, %r68, 8;
	add.s64 	%rd4, %rd1, %rd12;
	add.s32 	%r69, %r121, %r4;
	mul.wide.s32 	%rd13, %r69, 8;
	add.s64 	%rd5, %rd3, %rd13;
	and.b32  	%r11, %r67, 7;
	and.b32  	%r12, %r67, -8;
	mov.u32 	%r122, %r8;
$L__BB0_3:
	sub.s32 	%r70, %r6, %r121;
	setp.lt.u32 	%p2, %r70, 7;
	add.s32 	%r14, %r122, %r5;
	add.s32 	%r71, %r14, %r9;
	mul.wide.s32 	%rd14, %r71, 8;
	add.s64 	%rd15, %rd1, %rd14;
	ld.global.f64 	%fd12, [%rd15];
	ld.global.f64 	%fd13, [%rd4];
	div.rn.f64 	%fd1, %fd12, %fd13;
	mov.u32 	%r125, %r121;
	@%p2 bra 	$L__BB0_6;
	mov.b32 	%r124, 0;
	mov.u32 	%r125, %r121;
$L__BB0_5:
	.pragma "nounroll";
	mul.lo.s32 	%r73, %r125, %r64;
	add.s32 	%r74, %r73, %r10;
	mul.wide.s32 	%rd16, %r74, 8;
	add.s64 	%rd17, %rd1, %rd16;
	ld.global.f64 	%fd14, [%rd17];
	mul.f64 	%fd15, %fd1, %fd14;
	add.s32 	%r75, %r73, %r14;
	mul.wide.s32 	%rd18, %r75, 8;
	add.s64 	%rd19, %rd1, %rd18;
	ld.global.f64 	%fd16, [%rd19];
	sub.f64 	%fd17, %fd16, %fd15;
	st.global.f64 	[%rd19], %fd17;
	mul.wide.u32 	%rd20, %r64, 8;
	add.s64 	%rd21, %rd17, %rd20;
	ld.global.f64 	%fd18, [%rd21];
	mul.f64 	%fd19, %fd1, %fd18;
	add.s64 	%rd22, %rd19, %rd20;
	ld.global.f64 	%fd20, [%rd22];
	sub.f64 	%fd21, %fd20, %fd19;
	st.global.f64 	[%rd22], %fd21;
	add.s64 	%rd23, %rd21, %rd20;
	ld.global.f64 	%fd22, [%rd23];
	mul.f64 	%fd23, %fd1, %fd22;
	add.s64 	%rd24, %rd22, %rd20;
	ld.global.f64 	%fd24, [%rd24];
	sub.f64 	%fd25, %fd24, %fd23;
	st.global.f64 	[%rd24], %fd25;
	add.s64 	%rd25, %rd23, %rd20;
	ld.global.f64 	%fd26, [%rd25];
	mul.f64 	%fd27, %fd1, %fd26;
	add.s64 	%rd26, %rd24, %rd20;
	ld.global.f64 	%fd28, [%rd26];
	sub.f64 	%fd29, %fd28, %fd27;
	st.global.f64 	[%rd26], %fd29;
	add.s64 	%rd27, %rd25, %rd20;
	ld.global.f64 	%fd30, [%rd27];
	mul.f64 	%fd31, %fd1, %fd30;
	add.s64 	%rd28, %rd26, %rd20;
	ld.global.f64 	%fd32, [%rd28];
	sub.f64 	%fd33, %fd32, %fd31;
	st.global.f64 	[%rd28], %fd33;
	add.s64 	%rd29, %rd27, %rd20;
	ld.global.f64 	%fd34, [%rd29];
	mul.f64 	%fd35, %fd1, %fd34;
	add.s64 	%rd30, %rd28, %rd20;
	ld.global.f64 	%fd36, [%rd30];
	sub.f64 	%fd37, %fd36, %fd35;
	st.global.f64 	[%rd30], %fd37;
	add.s64 	%rd31, %rd29, %rd20;
	ld.global.f64 	%fd38, [%rd31];
	mul.f64 	%fd39, %fd1, %fd38;
	add.s64 	%rd32, %rd30, %rd20;
	ld.global.f64 	%fd40, [%rd32];
	sub.f64 	%fd41, %fd40, %fd39;
	st.global.f64 	[%rd32], %fd41;
	add.s64 	%rd33, %rd31, %rd20;
	ld.global.f64 	%fd42, [%rd33];
	mul.f64 	%fd43, %fd1, %fd42;
	add.s64 	%rd34, %rd32, %rd20;
	ld.global.f64 	%fd44, [%rd34];
	sub.f64 	%fd45, %fd44, %fd43;
	st.global.f64 	[%rd34], %fd45;
	add.s32 	%r125, %r125, 8;
	add.s32 	%r124, %r124, 8;
	setp.ne.s32 	%p3, %r124, %r12;
	@%p3 bra 	$L__BB0_5;
$L__BB0_6:
	setp.eq.s32 	%p4, %r11, 0;
	@%p4 bra 	$L__BB0_14;
	cvt.u16.u32 	%rs13, %r64;
	sub.s16 	%rs14, %rs13, %rs24;
	cvt.u32.u16 	%r76, %rs14;
	and.b32  	%r77, %r76, 7;
	add.s32 	%r78, %r77, -1;
	setp.lt.u32 	%p5, %r78, 3;
	@%p5 bra 	$L__BB0_9;
	mul.lo.s32 	%r79, %r125, %r64;
	add.s32 	%r80, %r79, %r10;
	mul.wide.s32 	%rd35, %r80, 8;
	add.s64 	%rd36, %rd1, %rd35;
	ld.global.f64 	%fd46, [%rd36];
	mul.f64 	%fd47, %fd1, %fd46;
	add.s32 	%r81, %r79, %r14;
	mul.wide.s32 	%rd37, %r81, 8;
	add.s64 	%rd38, %rd1, %rd37;
	ld.global.f64 	%fd48, [%rd38];
	sub.f64 	%fd49, %fd48, %fd47;
	st.global.f64 	[%rd38], %fd49;
	mul.wide.u32 	%rd39, %r64, 8;
	add.s64 	%rd40, %rd36, %rd39;
	ld.global.f64 	%fd50, [%rd40];
	mul.f64 	%fd51, %fd1, %fd50;
	add.s64 	%rd41, %rd38, %rd39;
	ld.global.f64 	%fd52, [%rd41];
	sub.f64 	%fd53, %fd52, %fd51;
	st.global.f64 	[%rd41], %fd53;
	add.s64 	%rd42, %rd40, %rd39;
	ld.global.f64 	%fd54, [%rd42];
	mul.f64 	%fd55, %fd1, %fd54;
	add.s64 	%rd43, %rd41, %rd39;
	ld.global.f64 	%fd56, [%rd43];
	sub.f64 	%fd57, %fd56, %fd55;
	st.global.f64 	[%rd43], %fd57;
	add.s64 	%rd44, %rd42, %rd39;
	ld.global.f64 	%fd58, [%rd44];
	mul.f64 	%fd59, %fd1, %fd58;
	add.s64 	%rd45, %rd43, %rd39;
	ld.global.f64 	%fd60, [%rd45];
	sub.f64 	%fd61, %fd60, %fd59;
	st.global.f64 	[%rd45], %fd61;
	add.s32 	%r125, %r125, 4;
$L__BB0_9:
	cvt.u16.u32 	%rs15, %r64;
	sub.s16 	%rs16, %rs15, %rs24;
	cvt.u32.u16 	%r82, %rs16;
	and.b32  	%r83, %r82, 3;
	setp.eq.s32 	%p6, %r83, 0;
	@%p6 bra 	$L__BB0_14;
	and.b16  	%rs17, %rs3, 3;
	setp.eq.s16 	%p7, %rs17, 1;
	@%p7 bra 	$L__BB0_12;
	mul.lo.s32 	%r84, %r125, %r64;
	add.s32 	%r85, %r84, %r10;
	mul.wide.s32 	%rd46, %r85, 8;
	add.s64 	%rd47, %rd1, %rd46;
	ld.global.f64 	%fd62, [%rd47];
	mul.f64 	%fd63, %fd1, %fd62;
	add.s32 	%r86, %r84, %r14;
	mul.wide.s32 	%rd48, %r86, 8;
	add.s64 	%rd49, %rd1, %rd48;
	ld.global.f64 	%fd64, [%rd49];
	sub.f64 	%fd65, %fd64, %fd63;
	st.global.f64 	[%rd49], %fd65;
	add.s64 	%rd51, %rd47, %rd50;
	ld.global.f64 	%fd66, [%rd51];
	mul.f64 	%fd67, %fd1, %fd66;
	add.s64 	%rd52, %rd49, %rd50;
	ld.global.f64 	%fd68, [%rd52];
	sub.f64 	%fd69, %fd68, %fd67;
	st.global.f64 	[%rd52], %fd69;
	add.s32 	%r125, %r125, 2;
$L__BB0_12:
	and.b16  	%rs18, %rs3, 1;
	setp.eq.b16 	%p8, %rs18, 1;
	not.pred 	%p9, %p8;
	@%p9 bra 	$L__BB0_14;
	mul.lo.s32 	%r87, %r125, %r64;
	add.s32 	%r88, %r87, %r10;
	mul.wide.s32 	%rd53, %r88, 8;
	add.s64 	%rd54, %rd1, %rd53;
	ld.global.f64 	%fd70, [%rd54];
	mul.f64 	%fd71, %fd1, %fd70;
	add.s32 	%r89, %r87, %r14;
	mul.wide.s32 	%rd55, %r89, 8;
	add.s64 	%rd56, %rd1, %rd55;
	ld.global.f64 	%fd72, [%rd56];
	sub.f64 	%fd73, %fd72, %fd71;
	st.global.f64 	[%rd56], %fd73;
$L__BB0_14:
	ld.global.f64 	%fd74, [%rd5];
	mul.f64 	%fd75, %fd1, %fd74;
	add.s32 	%r90, %r122, %r4;
	mul.wide.s32 	%rd57, %r90, 8;
	add.s64 	%rd58, %rd3, %rd57;
	ld.global.f64 	%fd76, [%rd58];
	sub.f64 	%fd77, %fd76, %fd75;
	st.global.f64 	[%rd58], %fd77;
	add.s32 	%r122, %r122, 1;
	setp.ne.s32 	%p10, %r122, %r64;
	@%p10 bra 	$L__BB0_3;
	setp.eq.s32 	%p11, %r8, %r6;
	add.s16 	%rs24, %rs24, 1;
	add.s16 	%rs23, %rs23, 1;
	mov.u32 	%r121, %r8;
	@%p11 bra 	$L__BB0_16;
	bra.uni 	$L__BB0_2;
$L__BB0_16:
	setp.lt.s32 	%p12, %r64, 1;
	@%p12 bra 	$L__BB0_33;
	mov.b32 	%r128, 0;
	mov.b16 	%rs25, 0;
	cvt.s64.s32 	%rd6, %r4;
	cvt.s64.s32 	%rd137, %r5;
	mov.u16 	%rs26, %rs25;
	mov.u32 	%r129, %r64;
$L__BB0_18:
	add.s32 	%r27, %r129, -1;
	cvt.s64.s32 	%rd7, %r129;
	add.s64 	%rd59, %rd7, %rd6;
	shl.b64 	%rd60, %rd59, 3;
	add.s64 	%rd61, %rd3, %rd60;
	ld.global.f64 	%fd140, [%rd61+-8];
	add.s64 	%rd8, %rd2, %rd60;
	st.global.f64 	[%rd8+-8], %fd140;
	setp.le.s32 	%p13, %r64, %r129;
	@%p13 bra 	$L__BB0_30;
	add.s32 	%r92, %r128, -1;
	setp.lt.u32 	%p14, %r92, 7;
	mov.u32 	%r140, %r64;
	@%p14 bra 	$L__BB0_22;
	add.s32 	%r93, %r64, -4;
	mul.lo.s32 	%r136, %r64, %r93;
	add.s32 	%r94, %r64, -2;
	mul.lo.s32 	%r138, %r64, %r94;
	add.s32 	%r95, %r64, -3;
	mul.lo.s32 	%r137, %r64, %r95;
	add.s32 	%r96, %r64, -5;
	mul.lo.s32 	%r135, %r64, %r96;
	add.s32 	%r97, %r64, -8;
	mul.lo.s32 	%r132, %r64, %r97;
	add.s32 	%r98, %r64, -6;
	mul.lo.s32 	%r134, %r64, %r98;
	add.s32 	%r99, %r64, -7;
	mul.lo.s32 	%r133, %r64, %r99;
	add.s32 	%r100, %r64, -1;
	mul.lo.s32 	%r131, %r64, %r100;
	and.b32  	%r101, %r128, -8;
	neg.s32 	%r130, %r101;
	mov.u32 	%r140, %r64;
$L__BB0_21:
	.pragma "nounroll";
	cvt.s64.s32 	%rd62, %r131;
	cvt.s64.s32 	%rd63, %r5;
	add.s64 	%rd64, %rd7, %rd63;
	add.s64 	%rd65, %rd64, %rd62;
	shl.b64 	%rd66, %rd65, 3;
	add.s64 	%rd67, %rd1, %rd66;
	ld.global.f64 	%fd78, [%rd67+-8];
	cvt.s64.s32 	%rd68, %r140;
	add.s64 	%rd69, %rd68, %rd6;
	shl.b64 	%rd70, %rd69, 3;
	add.s64 	%rd71, %rd2, %rd70;
	ld.global.f64 	%fd79, [%rd71+-8];
	mul.f64 	%fd80, %fd78, %fd79;
	sub.f64 	%fd81, %fd140, %fd80;
	st.global.f64 	[%rd8+-8], %fd81;
	cvt.s64.s32 	%rd72, %r138;
	add.s64 	%rd73, %rd64, %rd72;
	shl.b64 	%rd74, %rd73, 3;
	add.s64 	%rd75, %rd1, %rd74;
	ld.global.f64 	%fd82, [%rd75+-8];
	ld.global.f64 	%fd83, [%rd71+-16];
	mul.f64 	%fd84, %fd82, %fd83;
	sub.f64 	%fd85, %fd81, %fd84;
	st.global.f64 	[%rd8+-8], %fd85;
	cvt.s64.s32 	%rd76, %r137;
	add.s64 	%rd77, %rd64, %rd76;
	shl.b64 	%rd78, %rd77, 3;
	add.s64 	%rd79, %rd1, %rd78;
	ld.global.f64 	%fd86, [%rd79+-8];
	ld.global.f64 	%fd87, [%rd71+-24];
	mul.f64 	%fd88, %fd86, %fd87;
	sub.f64 	%fd89, %fd85, %fd88;
	st.global.f64 	[%rd8+-8], %fd89;
	cvt.s64.s32 	%rd80, %r136;
	add.s64 	%rd81, %rd64, %rd80;
	shl.b64 	%rd82, %rd81, 3;
	add.s64 	%rd83, %rd1, %rd82;
	ld.global.f64 	%fd90, [%rd83+-8];
	ld.global.f64 	%fd91, [%rd71+-32];
	mul.f64 	%fd92, %fd90, %fd91;
	sub.f64 	%fd93, %fd89, %fd92;
	st.global.f64 	[%rd8+-8], %fd93;
	cvt.s64.s32 	%rd84, %r135;
	add.s64 	%rd85, %rd64, %rd84;
	shl.b64 	%rd86, %rd85, 3;
	add.s64 	%rd87, %rd1, %rd86;
	ld.global.f64 	%fd94, [%rd87+-8];
	ld.global.f64 	%fd95, [%rd71+-40];
	mul.f64 	%fd96, %fd94, %fd95;
	sub.f64 	%fd97, %fd93, %fd96;
	st.global.f64 	[%rd8+-8], %fd97;
	cvt.s64.s32 	%rd88, %r134;
	add.s64 	%rd89, %rd64, %rd88;
	shl.b64 	%rd90, %rd89, 3;
	add.s64 	%rd91, %rd1, %rd90;
	ld.global.f64 	%fd98, [%rd91+-8];
	ld.global.f64 	%fd99, [%rd71+-48];
	mul.f64 	%fd100, %fd98, %fd99;
	sub.f64 	%fd101, %fd97, %fd100;
	st.global.f64 	[%rd8+-8], %fd101;
	cvt.s64.s32 	%rd92, %r133;
	add.s64 	%rd93, %rd64, %rd92;
	shl.b64 	%rd94, %rd93, 3;
	add.s64 	%rd95, %rd1, %rd94;
	ld.global.f64 	%fd102, [%rd95+-8];
	ld.global.f64 	%fd103, [%rd71+-56];
	mul.f64 	%fd104, %fd102, %fd103;
	sub.f64 	%fd105, %fd101, %fd104;
	st.global.f64 	[%rd8+-8], %fd105;
	add.s32 	%r140, %r140, -8;
	cvt.s64.s32 	%rd96, %r132;
	add.s64 	%rd97, %rd64, %rd96;
	shl.b64 	%rd98, %rd97, 3;
	add.s64 	%rd99, %rd1, %rd98;
	ld.global.f64 	%fd106, [%rd99+-8];
	ld.global.f64 	%fd107, [%rd71+-64];
	mul.f64 	%fd108, %fd106, %fd107;
	sub.f64 	%fd140, %fd105, %fd108;
	st.global.f64 	[%rd8+-8], %fd140;
	shl.b32 	%r102, %r64, 3;
	sub.s32 	%r138, %r138, %r102;
	sub.s32 	%r137, %r137, %r102;
	sub.s32 	%r136, %r136, %r102;
	sub.s32 	%r135, %r135, %r102;
	sub.s32 	%r134, %r134, %r102;
	sub.s32 	%r133, %r133, %r102;
	sub.s32 	%r132, %r132, %r102;
	sub.s32 	%r131, %r131, %r102;
	add.s32 	%r130, %r130, 8;
	setp.ne.s32 	%p15, %r130, 0;
	@%p15 bra 	$L__BB0_21;
$L__BB0_22:
	and.b32  	%r103, %r128, 7;
	setp.eq.s32 	%p16, %r103, 0;
	@%p16 bra 	$L__BB0_30;
	cvt.u32.u16 	%r104, %rs26;
	and.b32  	%r58, %r104, 7;
	add.s32 	%r105, %r58, -1;
	setp.lt.u32 	%p17, %r105, 3;
	@%p17 bra 	$L__BB0_25;
	add.s32 	%r106, %r140, -1;
	mul.lo.s32 	%r107, %r106, %r64;
	cvt.s64.s32 	%rd100, %r107;
	cvt.s64.s32 	%rd101, %r5;
	add.s64 	%rd102, %rd7, %rd101;
	add.s64 	%rd103, %rd102, %rd100;
	shl.b64 	%rd104, %rd103, 3;
	add.s64 	%rd105, %rd1, %rd104;
	ld.global.f64 	%fd109, [%rd105+-8];
	cvt.s64.s32 	%rd106, %r140;
	add.s64 	%rd107, %rd106, %rd6;
	shl.b64 	%rd108, %rd107, 3;
	add.s64 	%rd109, %rd2, %rd108;
	ld.global.f64 	%fd110, [%rd109+-8];
	mul.f64 	%fd111, %fd109, %fd110;
	sub.f64 	%fd112, %fd140, %fd111;
	st.global.f64 	[%rd8+-8], %fd112;
	sub.s32 	%r108, %r107, %r64;
	cvt.s64.s32 	%rd110, %r108;
	add.s64 	%rd111, %rd102, %rd110;
	shl.b64 	%rd112, %rd111, 3;
	add.s64 	%rd113, %rd1, %rd112;
	ld.global.f64 	%fd113, [%rd113+-8];
	ld.global.f64 	%fd114, [%rd109+-16];
	mul.f64 	%fd115, %fd113, %fd114;
	sub.f64 	%fd116, %fd112, %fd115;
	st.global.f64 	[%rd8+-8], %fd116;
	sub.s32 	%r109, %r108, %r64;
	cvt.s64.s32 	%rd114, %r109;
	add.s64 	%rd115, %rd102, %rd114;
	shl.b64 	%rd116, %rd115, 3;
	add.s64 	%rd117, %rd1, %rd116;
	ld.global.f64 	%fd117, [%rd117+-8];
	ld.global.f64 	%fd118, [%rd109+-24];
	mul.f64 	%fd119, %fd117, %fd118;
	sub.f64 	%fd120, %fd116, %fd119;
	st.global.f64 	[%rd8+-8], %fd120;
	add.s32 	%r140, %r140, -4;
	sub.s32 	%r110, %r109, %r64;
	cvt.s64.s32 	%rd118, %r110;
	add.s64 	%rd119, %rd102, %rd118;
	shl.b64 	%rd120, %rd119, 3;
	add.s64 	%rd121, %rd1, %rd120;
	ld.global.f64 	%fd121, [%rd121+-8];
	ld.global.f64 	%fd122, [%rd109+-32];
	mul.f64 	%fd123, %fd121, %fd122;
	sub.f64 	%fd140, %fd120, %fd123;
	st.global.f64 	[%rd8+-8], %fd140;
$L__BB0_25:
	and.b32  	%r111, %r58, 3;
	setp.eq.s32 	%p18, %r111, 0;
	@%p18 bra 	$L__BB0_30;
	and.b16  	%rs21, %rs25, 3;
	setp.eq.s16 	%p19, %rs21, 1;
	@%p19 bra 	$L__BB0_28;
	add.s32 	%r112, %r140, -1;
	mul.lo.s32 	%r113, %r112, %r64;
	cvt.s64.s32 	%rd122, %r113;
	add.s64 	%rd124, %rd7, %rd137;
	add.s64 	%rd125, %rd124, %rd122;
	shl.b64 	%rd126, %rd125, 3;
	add.s64 	%rd127, %rd1, %rd126;
	ld.global.f64 	%fd124, [%rd127+-8];
	cvt.s64.s32 	%rd128, %r140;
	add.s64 	%rd129, %rd128, %rd6;
	shl.b64 	%rd130, %rd129, 3;
	add.s64 	%rd131, %rd2, %rd130;
	ld.global.f64 	%fd125, [%rd131+-8];
	mul.f64 	%fd126, %fd124, %fd125;
	sub.f64 	%fd127, %fd140, %fd126;
	st.global.f64 	[%rd8+-8], %fd127;
	add.s32 	%r140, %r140, -2;
	sub.s32 	%r114, %r113, %r64;
	cvt.s64.s32 	%rd132, %r114;
	add.s64 	%rd133, %rd124, %rd132;
	shl.b64 	%rd134, %rd133, 3;
	add.s64 	%rd135, %rd1, %rd134;
	ld.global.f64 	%fd128, [%rd135+-8];
	ld.global.f64 	%fd129, [%rd131+-16];
	mul.f64 	%fd130, %fd128, %fd129;
	sub.f64 	%fd140, %fd127, %fd130;
	st.global.f64 	[%rd8+-8], %fd140;
$L__BB0_28:
	and.b16  	%rs22, %rs25, 1;
	setp.eq.b16 	%p20, %rs22, 1;
	not.pred 	%p21, %p20;
	@%p21 bra 	$L__BB0_30;
	add.s32 	%r115, %r140, -1;
	mul.lo.s32 	%r116, %r115, %r64;
	cvt.s64.s32 	%rd136, %r116;
	add.s64 	%rd138, %rd7, %rd137;
	add.s64 	%rd139, %rd138, %rd136;
	shl.b64 	%rd140, %rd139, 3;
	add.s64 	%rd141, %rd1, %rd140;
	ld.global.f64 	%fd131, [%rd141+-8];
	cvt.s64.s32 	%rd142, %r140;
	add.s64 	%rd143, %rd142, %rd6;
	shl.b64 	%rd144, %rd143, 3;
	add.s64 	%rd145, %rd2, %rd144;
	ld.global.f64 	%fd132, [%rd145+-8];
	mul.f64 	%fd133, %fd131, %fd132;
	sub.f64 	%fd140, %fd140, %fd133;
	st.global.f64 	[%rd8+-8], %fd140;
$L__BB0_30:
	mul.lo.s32 	%r117, %r27, %r64;
	cvt.s64.s32 	%rd146, %r117;
	cvt.s64.s32 	%rd147, %r5;
	add.s64 	%rd148, %rd7, %rd147;
	add.s64 	%rd149, %rd148, %rd146;
	shl.b64 	%rd150, %rd149, 3;
	add.s64 	%rd151, %rd1, %rd150;
	ld.global.f64 	%fd134, [%rd151+-8];
	div.rn.f64 	%fd135, %fd140, %fd134;
	st.global.f64 	[%rd8+-8], %fd135;
	setp.eq.f64 	%p22, %fd135, 0d0000000000000000;
	@%p22 bra 	$L__BB0_32;
	add.u64 	%rd152, %SP, 0;
	add.u64 	%rd153, %SPL, 0;
	st.local.v2.u32 	[%rd153], {%r1, %r2};
	st.local.u32 	[%rd153+8], %r3;
	mov.u64 	%rd154, $str;
	cvta.global.u64 	%rd155, %rd154;
	{ // callseq 0, 0
	.param .b64 param0;
	st.param.b64 	[param0], %rd155;
	.param .b64 param1;
	st.param.b64 	[param1], %rd152;
	.param .b32 retval0;
	call.uni (retval0), 
	vprintf, 
	(
	param0, 
	param1
	);
	ld.param.b32 	%r118, [retval0];
	} // callseq 0
$L__BB0_32:
	cvt.u32.u64 	%r120, %rd7;
	setp.gt.u32 	%p23, %r120, 1;
	add.s32 	%r128, %r128, 1;
	add.s16 	%rs26, %rs26, 1;
	add.s16 	%rs25, %rs25, 1;
	mov.u32 	%r129, %r27;
	@%p23 bra 	$L__BB0_18;
$L__BB0_33:
	ret;

}


// ===== COMPILED SASS (sm_100) =====

	.target	sm_100

	.elftype	@"ET_EXEC"


//--------------------- .note.nv.tkinfo           --------------------------
	.section	.note.nv.tkinfo,"",@"SHT_NOTE"
	.sectionflags	@"SHF_NOTE_NV_TKINFO"
	.tkinfo
        /*0018*/ 	.word	0x00000002
        /*0030*/ 	.string	""
        /*0030*/ 	.string	"ptxas"
        /*0030*/ 	.string	"Cuda compilation tools, release 13.0, V13.0.88"
        /*0030*/ 	.string	"Build cuda_13.0.r13.0/compiler.36424714_0"
        /*0030*/ 	.string	"-arch sm_100 -m 64 "



//--------------------- .note.nv.cuinfo           --------------------------
	.section	.note.nv.cuinfo,"",@"SHT_NOTE"
	.sectionflags	@"SHF_NOTE_NV_CUINFO"
        /*0018*/ 	.short	0x0002
        /*001a*/ 	.short	0x0064
        /*001c*/ 	.short	0x0082
	.zero		2


//--------------------- .nv.info                  --------------------------
	.section	.nv.info,"",@"SHT_CUDA_INFO"
	.align	4


	//----- nvinfo : EIATTR_REGCOUNT
	.align		4
        /*0000*/ 	.byte	0x04, 0x2f
        /*0002*/ 	.short	(.L_2 - .L_1)
	.align		4
.L_1:
        /*0004*/ 	.word	index@(_Z17ParallelGaussElimiiPdS_S_)
        /*0008*/ 	.word	0x00000030


	//----- nvinfo : EIATTR_FRAME_SIZE
	.align		4
.L_2:
        /*000c*/ 	.byte	0x04, 0x11
        /*000e*/ 	.short	(.L_4 - .L_3)
	.align		4
.L_3:
        /*0010*/ 	.word	index@($__internal_0_$__cuda_sm20_div_rn_f64_full)
        /*0014*/ 	.word	0x00000010


	//----- nvinfo : EIATTR_FRAME_SIZE
	.align		4
.L_4:
        /*0018*/ 	.byte	0x04, 0x11
        /*001a*/ 	.short	(.L_6 - .L_5)
	.align		4
.L_5:
        /*001c*/ 	.word	index@(_Z17ParallelGaussElimiiPdS_S_)
        /*0020*/ 	.word	0x00000010


	//----- nvinfo : EIATTR_MIN_STACK_SIZE
	.align		4
.L_6:
        /*0024*/ 	.byte	0x04, 0x12
        /*0026*/ 	.short	(.L_8 - .L_7)
	.align		4
.L_7:
        /*0028*/ 	.word	index@(_Z17ParallelGaussElimiiPdS_S_)
        /*002c*/ 	.word	0x00000010
.L_8:


//--------------------- .nv.compat                --------------------------
	.section	.nv.compat,"",@"SHT_CUDA_COMPAT_INFO"
	.align	4
        /*0000*/ 	.byte	0x02, 0x09, 0x00, 0x00, 0x02, 0x02, 0x01, 0x00, 0x02, 0x05, 0x05, 0x00, 0x03, 0x07, 0x01, 0x01
        /*0010*/ 	.byte	0x02, 0x03, 0x00, 0x00, 0x02, 0x06, 0x01, 0x00, 0x04, 0x0b, 0x08, 0x00, 0x01, 0x00, 0x00, 0x00
        /*0020*/ 	.byte	0x00, 0x00, 0x00, 0x00


//--------------------- .nv.info._Z17ParallelGaussElimiiPdS_S_ --------------------------
	.section	.nv.info._Z17ParallelGaussElimiiPdS_S_,"",@"SHT_CUDA_INFO"
	.sectionflags	@""
	.align	4


	//----- nvinfo : EIATTR_CUDA_API_VERSION
	.align		4
        /*0000*/ 	.byte	0x04, 0x37
        /*0002*/ 	.short	(.L_10 - .L_9)
.L_9:
        /*0004*/ 	.word	0x00000082


	//----- nvinfo : EIATTR_KPARAM_INFO
	.align		4
.L_10:
        /*0008*/ 	.byte	0x04, 0x17
        /*000a*/ 	.short	(.L_12 - .L_11)
.L_11:
        /*000c*/ 	.word	0x00000000
        /*0010*/ 	.short	0x0004
        /*0012*/ 	.short	0x0018
        /*0014*/ 	.byte	0x00, 0xf5, 0x21, 0x00


	//----- nvinfo : EIATTR_KPARAM_INFO
	.align		4
.L_12:
        /*0018*/ 	.byte	0x04, 0x17
        /*001a*/ 	.short	(.L_14 - .L_13)
.L_13:
        /*001c*/ 	.word	0x00000000
        /*0020*/ 	.short	0x0003
        /*0022*/ 	.short	0x0010
        /*0024*/ 	.byte	0x00, 0xf5, 0x21, 0x00


	//----- nvinfo : EIATTR_KPARAM_INFO
	.align		4
.L_14:
        /*0028*/ 	.byte	0x04, 0x17
        /*002a*/ 	.short	(.L_16 - .L_15)
.L_15:
        /*002c*/ 	.word	0x00000000
        /*0030*/ 	.short	0x0002
        /*0032*/ 	.short	0x0008
        /*0034*/ 	.byte	0x00, 0xf5, 0x21, 0x00


	//----- nvinfo : EIATTR_KPARAM_INFO
	.align		4
.L_16:
        /*0038*/ 	.byte	0x04, 0x17
        /*003a*/ 	.short	(.L_18 - .L_17)
.L_17:
        /*003c*/ 	.word	0x00000000
        /*0040*/ 	.short	0x0001
        /*0042*/ 	.short	0x0004
        /*0044*/ 	.byte	0x00, 0xf0, 0x11, 0x00


	//----- nvinfo : EIATTR_KPARAM_INFO
	.align		4
.L_18:
        /*0048*/ 	.byte	0x04, 0x17
        /*004a*/ 	.short	(.L_20 - .L_19)
.L_19:
        /*004c*/ 	.word	0x00000000
        /*0050*/ 	.short	0x0000
        /*0052*/ 	.short	0x0000
        /*0054*/ 	.byte	0x00, 0xf0, 0x11, 0x00


	//----- nvinfo : EIATTR_SPARSE_MMA_MASK
	.align		4
.L_20:
        /*0058*/ 	.byte	0x03, 0x50
        /*005a*/ 	.short	0x0000


	//----- nvinfo : EIATTR_MAXREG_COUNT
	.align		4
        /*005c*/ 	.byte	0x03, 0x1b
        /*005e*/ 	.short	0x00ff


	//----- nvinfo : EIATTR_EXTERNS
	.align		4
        /*0060*/ 	.byte	0x04, 0x0f
        /*0062*/ 	.short	(.L_22 - .L_21)


	//   ....[0]....
	.align		4
.L_21:
        /*0064*/ 	.word	index@(vprintf)


	//----- nvinfo : EIATTR_MERCURY_ISA_VERSION
	.align		4
.L_22:
        /*0068*/ 	.byte	0x03, 0x5f
        /*006a*/ 	.short	0x0101


	//----- nvinfo : EIATTR_VRC_CTA_INIT_COUNT
	.align		4
        /*006c*/ 	.byte	0x02, 0x4a
	.zero		1
	.zero		1


	//----- nvinfo : EIATTR_SYSCALL_OFFSETS
	.align		4
        /*0070*/ 	.byte	0x04, 0x46
        /*0072*/ 	.short	(.L_24 - .L_23)


	//   ....[0]....
.L_23:
        /*0074*/ 	.word	0x00001f90


	//----- nvinfo : EIATTR_EXIT_INSTR_OFFSETS
	.align		4
.L_24:
        /*0078*/ 	.byte	0x04, 0x1c
        /*007a*/ 	.short	(.L_26 - .L_25)


	//   ....[0]....
.L_25:
        /*007c*/ 	.word	0x00000d90


	//   ....[1]....
        /*0080*/ 	.word	0x00002010


	//----- nvinfo : EIATTR_CRS_STACK_SIZE
	.align		4
.L_26:
        /*0084*/ 	.byte	0x04, 0x1e
        /*0086*/ 	.short	(.L_28 - .L_27)
.L_27:
        /*0088*/ 	.word	0x00000000


	//----- nvinfo : EIATTR_CBANK_PARAM_SIZE
	.align		4
.L_28:
        /*008c*/ 	.byte	0x03, 0x19
        /*008e*/ 	.short	0x0020


	//----- nvinfo : EIATTR_PARAM_CBANK
	.align		4
        /*0090*/ 	.byte	0x04, 0x0a
        /*0092*/ 	.short	(.L_30 - .L_29)
	.align		4
.L_29:
        /*0094*/ 	.word	index@(.nv.constant0._Z17ParallelGaussElimiiPdS_S_)
        /*0098*/ 	.short	0x0380
        /*009a*/ 	.short	0x0020


	//----- nvinfo : EIATTR_SW_WAR
	.align		4
.L_30:
        /*009c*/ 	.byte	0x04, 0x36
        /*009e*/ 	.short	(.L_32 - .L_31)
.L_31:
        /*00a0*/ 	.word	0x00000008
.L_32:


//--------------------- .nv.callgraph             --------------------------
	.section	.nv.callgraph,"",@"SHT_CUDA_CALLGRAPH"
	.align	4
	.sectionentsize	8
	.align		4
        /*0000*/ 	.word	0x00000000
	.align		4
        /*0004*/ 	.word	0xffffffff
	.align		4
        /*0008*/ 	.word	index@(_Z17ParallelGaussElimiiPdS_S_)
	.align		4
        /*000c*/ 	.word	index@(vprintf)
	.align		4
        /*0010*/ 	.word	0x00000000
	.align		4
        /*0014*/ 	.word	0xfffffffe
	.align		4
        /*0018*/ 	.word	0x00000000
	.align		4
        /*001c*/ 	.word	0xfffffffd
	.align		4
        /*0020*/ 	.word	0x00000000
	.align		4
        /*0024*/ 	.word	0xfffffffc


//--------------------- .nv.constant4             --------------------------
	.section	.nv.constant4,"a",@progbits
	.align	8
	.align		8
.nv.constant4:
        /*0000*/ 	.dword	vprintf
	.align		8
        /*0008*/ 	.dword	$str


//--------------------- .text._Z17ParallelGaussElimiiPdS_S_ --------------------------
	.section	.text._Z17ParallelGaussElimiiPdS_S_,"ax",@progbits
	.align	128
        .global         _Z17ParallelGaussElimiiPdS_S_
        .type           _Z17ParallelGaussElimiiPdS_S_,@function
        .size           _Z17ParallelGaussElimiiPdS_S_,(.L_x_29 - _Z17ParallelGaussElimiiPdS_S_)
        .other          _Z17ParallelGaussElimiiPdS_S_,@"STO_CUDA_ENTRY STV_DEFAULT"
_Z17ParallelGaussElimiiPdS_S_:
.text._Z17ParallelGaussElimiiPdS_S_:
[----:B------:R-:W0:Y:S01]  /*0000*/  LDC R1, c[0x0][0x37c] ;  /* 0x0000df00ff017b82 */ /* 0x000e220000000800 */
[----:B------:R-:W1:Y:S01]  /*0010*/  S2R R2, SR_TID.X ;  /* 0x0000000000027919 */ /* 0x000e620000002100 */
[----:B------:R-:W2:Y:S01]  /*0020*/  LDCU UR6, c[0x0][0x384] ;  /* 0x00007080ff0677ac */ /* 0x000ea20008000800 */
[----:B0-----:R-:W-:Y:S01]  /*0030*/  VIADD R1, R1, 0xfffffff0 ;  /* 0xfffffff001017836 */ /* 0x001fe20000000000 */
[----:B------:R-:W1:Y:S01]  /*0040*/  S2R R17, SR_CTAID.X ;  /* 0x0000000000117919 */ /* 0x000e620000002500 */
[----:B------:R-:W0:Y:S03]  /*0050*/  LDCU UR5, c[0x0][0x2fc] ;  /* 0x00005f80ff0577ac */ /* 0x000e260008000800 */
[----:B------:R-:W1:Y:S01]  /*0060*/  LDC R16, c[0x0][0x360] ;  /* 0x0000d800ff107b82 */ /* 0x000e620000000800 */
[----:B------:R-:W3:Y:S01]  /*0070*/  LDCU UR4, c[0x0][0x2f8] ;  /* 0x00005f00ff0477ac */ /* 0x000ee20008000800 */
[----:B------:R-:W4:Y:S01]  /*0080*/  LDCU.64 UR36, c[0x0][0x358] ;  /* 0x00006b00ff2477ac */ /* 0x000f220008000a00 */
[----:B--2---:R-:W-:-:S05]  /*0090*/  IMAD.U32 R3, RZ, RZ, UR6 ;  /* 0x00000006ff037e24 */ /* 0x004fca000f8e00ff */
[----:B------:R-:W-:Y:S02]  /*00a0*/  ISETP.GE.AND P0, PT, R3, 0x2, PT ;  /* 0x000000020300780c */ /* 0x000fe40003f06270 */
[----:B---3--:R-:W-:-:S05]  /*00b0*/  IADD3 R18, P1, PT, R1, UR4, RZ ;  /* 0x0000000401127c10 */ /* 0x008fca000ff3e0ff */
[----:B0-----:R-:W-:Y:S02]  /*00c0*/  IMAD.X R19, RZ, RZ, UR5, P1 ;  /* 0x00000005ff137e24 */ /* 0x001fe400088e06ff */
[----:B-1----:R-:W-:-:S04]  /*00d0*/  IMAD R22, R16, R17, R2 ;  /* 0x0000001110167224 */ /* 0x002fc800078e0202 */
[----:B------:R-:W-:-:S04]  /*00e0*/  IMAD R22, R22, R3, RZ ;  /* 0x0000000316167224 */ /* 0x000fc800078e02ff */
[----:B------:R-:W-:Y:S01]  /*00f0*/  IMAD R23, R22, R3, RZ ;  /* 0x0000000316177224 */ /* 0x000fe200078e02ff */
[----:B----4-:R-:W-:Y:S06]  /*0100*/  @!P0 BRA `(.L_x_0) ;  /* 0x0000000c001c8947 */ /* 0x010fec0003800000 */
[----:B------:R-:W-:Y:S01]  /*0110*/  VIADD R28, R3, 0xffffffff ;  /* 0xffffffff031c7836 */ /* 0x000fe20000000000 */
[----:B------:R-:W-:Y:S01]  /*0120*/  PRMT R29, RZ, 0x7610, R29 ;  /* 0x00007610ff1d7816 */ /* 0x000fe2000000001d */
[----:B------:R-:W0:Y:S01]  /*0130*/  LDCU.U16 UR8, c[0x0][0x384] ;  /* 0x00007080ff0877ac */ /* 0x000e220008000400 */
[----:B------:R-:W-:Y:S01]  /*0140*/  PRMT R30, RZ, 0x7610, R30 ;  /* 0x00007610ff1e7816 */ /* 0x000fe2000000001e */
[----:B------:R-:W-:-:S06]  /*0150*/  UMOV UR4, URZ ;  /* 0x000000ff00047c82 */ /* 0x000fcc0008000000 */
.L_x_8:
[----:B------:R-:W1:Y:S01]  /*0160*/  LDC R37, c[0x0][0x384] ;  /* 0x0000e100ff257b82 */ /* 0x000e620000000800 */
[----:B------:R-:W-:Y:S01]  /*0170*/  VIADD R36, R23, UR4 ;  /* 0x0000000417247c36 */ /* 0x000fe20008000000 */
[----:B------:R-:W-:Y:S01]  /*0180*/  UIADD3 UR7, UPT, UPT, UR4, 0x1, URZ ;  /* 0x0000000104077890 */ /* 0x000fe2000fffe0ff */
[----:B------:R-:W-:Y:S02]  /*0190*/  IMAD.MOV R38, RZ, RZ, -R29 ;  /* 0x000000ffff267224 */ /* 0x000fe400078e0a1d */
[----:B------:R-:W-:-:S03]  /*01a0*/  VIADD R5, R22, UR4 ;  /* 0x0000000416057c36 */ /* 0x000fc60008000000 */
[----:B------:R-:W2:Y:S01]  /*01b0*/  LDC.64 R26, c[0x0][0x388] ;  /* 0x0000e200ff1a7b82 */ /* 0x000ea20000000a00 */
[----:B------:R-:W-:Y:S01]  /*01c0*/  PRMT R38, R38, 0x7710, RZ ;  /* 0x0000771026267816 */ /* 0x000fe200000000ff */
[----:B------:R-:W-:-:S04]  /*01d0*/  UMOV UR6, UR7 ;  /* 0x0000000700067c82 */ /* 0x000fc80008000000 */
[----:B0-----:R-:W-:Y:S02]  /*01e0*/  VIADD R38, R38, UR8 ;  /* 0x0000000826267c36 */ /* 0x001fe40008000000 */
[----:B------:R-:W0:Y:S01]  /*01f0*/  LDC.64 R24, c[0x0][0x390] ;  /* 0x0000e400ff187b82 */ /* 0x000e220000000a00 */
[C---:B-1----:R-:W-:Y:S02]  /*0200*/  IMAD R3, R37.reuse, UR4, R36 ;  /* 0x0000000425037c24 */ /* 0x042fe4000f8e0224 */
[----:B------:R-:W-:-:S05]  /*0210*/  VIADD R37, R37, -UR4 ;  /* 0x8000000425257c36 */ /* 0x000fca0008000000 */
[----:B------:R-:W-:Y:S01]  /*0220*/  LOP3.LUT R39, R37, 0xfffffff8, RZ, 0xc0, !PT ;  /* 0xfffffff825277812 */ /* 0x000fe200078ec0ff */
[----:B--2---:R-:W-:-:S04]  /*0230*/  IMAD.WIDE R26, R3, 0x8, R26 ;  /* 0x00000008031a7825 */ /* 0x004fc800078e021a */
[----:B0-----:R-:W-:-:S07]  /*0240*/  IMAD.WIDE R24, R5, 0x8, R24 ;  /* 0x0000000805187825 */ /* 0x001fce00078e0218 */
.L_x_7:
[----:B0-----:R-:W2:Y:S01]  /*0250*/  LDG.E.64 R6, desc[UR36][R26.64] ;  /* 0x000000241a067981 */ /* 0x001ea2000c1e1b00 */
[----:B------:R-:W0:Y:S01]  /*0260*/  LDC R3, c[0x0][0x384] ;  /* 0x0000e100ff037b82 */ /* 0x000e220000000800 */
[----:B------:R-:W-:-:S07]  /*0270*/  VIADD R40, R23, UR6 ;  /* 0x0000000617287c36 */ /* 0x000fce0008000000 */
[----:B------:R-:W1:Y:S01]  /*0280*/  LDC.64 R8, c[0x0][0x388] ;  /* 0x0000e200ff087b82 */ /* 0x000e620000000a00 */
[----:B0-----:R-:W-:-:S04]  /*0290*/  IMAD R3, R3, UR4, R40 ;  /* 0x0000000403037c24 */ /* 0x001fc8000f8e0228 */
[----:B-1----:R-:W-:-:S06]  /*02a0*/  IMAD.WIDE R8, R3, 0x8, R8 ;  /* 0x0000000803087825 */ /* 0x002fcc00078e0208 */
[----:B------:R-:W3:Y:S01]  /*02b0*/  LDG.E.64 R8, desc[UR36][R8.64] ;  /* 0x0000002408087981 */ /* 0x000ee2000c1e1b00 */
[----:B------:R-:W-:Y:S01]  /*02c0*/  IMAD.MOV.U32 R4, RZ, RZ, 0x1 ;  /* 0x00000001ff047424 */ /* 0x000fe200078e00ff */
[----:B------:R-:W-:Y:S01]  /*02d0*/  BSSY.RECONVERGENT B0, `(.L_x_1) ;  /* 0x0000016000007945 */ /* 0x000fe20003800200 */
[----:B------:R-:W-:-:S05]  /*02e0*/  VIADD R0, R28, -UR4 ;  /* 0x800000041c007c36 */ /* 0x000fca0008000000 */
[----:B------:R-:W-:Y:S01]  /*02f0*/  ISETP.GE.U32.AND P1, PT, R0, 0x7, PT ;  /* 0x000000070000780c */ /* 0x000fe20003f26070 */
[----:B--2---:R-:W0:Y:S02]  /*0300*/  MUFU.RCP64H R5, R7 ;  /* 0x0000000700057308 */ /* 0x004e240000001800 */
[----:B0-----:R-:W-:-:S08]  /*0310*/  DFMA R10, -R6, R4, 1 ;  /* 0x3ff00000060a742b */ /* 0x001fd00000000104 */
[----:B------:R-:W-:-:S08]  /*0320*/  DFMA R10, R10, R10, R10 ;  /* 0x0000000a0a0a722b */ /* 0x000fd0000000000a */
[----:B------:R-:W-:Y:S01]  /*0330*/  DFMA R10, R4, R10, R4 ;  /* 0x0000000a040a722b */ /* 0x000fe20000000004 */
[----:B---3--:R-:W-:-:S07]  /*0340*/  FSETP.GEU.AND P2, PT, |R9|, 6.5827683646048100446e-37, PT ;  /* 0x036000000900780b */ /* 0x008fce0003f4e200 */
[----:B------:R-:W-:-:S08]  /*0350*/  DFMA R4, -R6, R10, 1 ;  /* 0x3ff000000604742b */ /* 0x000fd0000000010a */
[----:B------:R-:W-:-:S08]  /*0360*/  DFMA R4, R10, R4, R10 ;  /* 0x000000040a04722b */ /* 0x000fd0000000000a */
[----:B------:R-:W-:-:S08]  /*0370*/  DMUL R10, R8, R4 ;  /* 0x00000004080a7228 */ /* 0x000fd00000000000 */
[----:B------:R-:W-:-:S08]  /*0380*/  DFMA R12, -R6, R10, R8 ;  /* 0x0000000a060c722b */ /* 0x000fd00000000108 */
[----:B------:R-:W-:-:S10]  /*0390*/  DFMA R4, R4, R12, R10 ;  /* 0x0000000c0404722b */ /* 0x000fd4000000000a */
[----:B------:R-:W-:-:S05]  /*03a0*/  FFMA R3, RZ, R7, R5 ;  /* 0x00000007ff037223 */ /* 0x000fca0000000005 */
[----:B------:R-:W-:-:S13]  /*03b0*/  FSETP.GT.AND P0, PT, |R3|, 1.469367938527859385e-39, PT ;  /* 0x001000000300780b */ /* 0x000fda0003f04200 */
[----:B------:R-:W-:Y:S05]  /*03c0*/  @P0 BRA P2, `(.L_x_2) ;  /* 0x0000000000180947 */ /* 0x000fea0001000000 */
[----:B------:R-:W-:Y:S01]  /*03d0*/  IMAD.MOV.U32 R4, RZ, RZ, R8 ;  /* 0x000000ffff047224 */ /* 0x000fe200078e0008 */
[----:B------:R-:W-:Y:S01]  /*03e0*/  MOV R0, 0x410 ;  /* 0x0000041000007802 */ /* 0x000fe20000000f00 */
[----:B------:R-:W-:-:S07]  /*03f0*/  IMAD.MOV.U32 R5, RZ, RZ, R9 ;  /* 0x000000ffff057224 */ /* 0x000fce00078e0009 */
[----:B------:R-:W-:Y:S05]  /*0400*/  CALL.REL.NOINC `($__internal_0_$__cuda_sm20_div_rn_f64_full) ;  /* 0x0000001c00047944 */ /* 0x000fea0003c00000 */
[----:B------:R-:W-:Y:S02]  /*0410*/  IMAD.MOV.U32 R4, RZ, RZ, R12 ;  /* 0x000000ffff047224 */ /* 0x000fe400078e000c */
[----:B------:R-:W-:-:S07]  /*0420*/  IMAD.MOV.U32 R5, RZ, RZ, R13 ;  /* 0x000000ffff057224 */ /* 0x000fce00078e000d */
.L_x_2:
[----:B------:R-:W-:Y:S05]  /*0430*/  BSYNC.RECONVERGENT B0 ;  /* 0x0000000000007941 */ /* 0x000fea0003800200 */
.L_x_1:
[----:B------:R-:W-:Y:S01]  /*0440*/  LOP3.LUT P2, RZ, R37, 0x7, RZ, 0xc0, !PT ;  /* 0x0000000725ff7812 */ /* 0x000fe2000784c0ff */
[----:B------:R-:W-:Y:S01]  /*0450*/  IMAD.U32 R3, RZ, RZ, UR4 ;  /* 0x00000004ff037e24 */ /* 0x000fe2000f8e00ff */
[----:B------:R-:W-:Y:S11]  /*0460*/  @!P1 BRA `(.L_x_3) ;  /* 0x0000000000e89947 */ /* 0x000ff60003800000 */
[----:B------:R-:W-:Y:S01]  /*0470*/  IMAD.U32 R3, RZ, RZ, UR4 ;  /* 0x00000004ff037e24 */ /* 0x000fe2000f8e00ff */
[----:B------:R-:W-:-:S06]  /*0480*/  UMOV UR5, URZ ;  /* 0x000000ff00057c82 */ /* 0x000fcc0008000000 */
.L_x_4:
[----:B0-----:R-:W0:Y:S08]  /*0490*/  LDC R31, c[0x0][0x384] ;  /* 0x0000e100ff1f7b82 */ /* 0x001e300000000800 */
[----:B------:R-:W1:Y:S01]  /*04a0*/  LDC.64 R44, c[0x0][0x388] ;  /* 0x0000e200ff2c7b82 */ /* 0x000e620000000a00 */
[CC--:B0-----:R-:W-:Y:S02]  /*04b0*/  IMAD R9, R3.reuse, R31.reuse, R36 ;  /* 0x0000001f03097224 */ /* 0x0c1fe400078e0224 */
[----:B------:R-:W-:-:S02]  /*04c0*/  IMAD R7, R3, R31, R40 ;  /* 0x0000001f03077224 */ /* 0x000fc400078e0228 */
[----:B-1----:R-:W-:-:S04]  /*04d0*/  IMAD.WIDE R8, R9, 0x8, R44 ;  /* 0x0000000809087825 */ /* 0x002fc800078e022c */
[----:B------:R-:W-:Y:S02]  /*04e0*/  IMAD.WIDE R44, R7, 0x8, R44 ;  /* 0x00000008072c7825 */ /* 0x000fe400078e022c */
[----:B------:R-:W2:Y:S04]  /*04f0*/  LDG.E.64 R6, desc[UR36][R8.64] ;  /* 0x0000002408067981 */ /* 0x000ea8000c1e1b00 */
[----:B------:R-:W2:Y:S01]  /*0500*/  LDG.E.64 R42, desc[UR36][R44.64] ;  /* 0x000000242c2a7981 */ /* 0x000ea2000c1e1b00 */
[----:B------:R-:W-:-:S04]  /*0510*/  IMAD.WIDE.U32 R34, R31, 0x8, R8 ;  /* 0x000000081f227825 */ /* 0x000fc800078e0008 */
[----:B------:R-:W-:Y:S01]  /*0520*/  IMAD.WIDE.U32 R32, R31, 0x8, R44 ;  /* 0x000000081f207825 */ /* 0x000fe200078e002c */
[----:B--2---:R-:W-:-:S07]  /*0530*/  DFMA R42, R6, -R4, R42 ;  /* 0x80000004062a722b */ /* 0x004fce000000002a */
[----:B------:R0:W-:Y:S04]  /*0540*/  STG.E.64 desc[UR36][R44.64], R42 ;  /* 0x0000002a2c007986 */ /* 0x0001e8000c101b24 */
        /* <DEDUP_REMOVED lines=9> */
[----:B0-----:R-:W-:Y:S01]  /*05e0*/  IMAD.WIDE.U32 R44, R31, 0x8, R12 ;  /* 0x000000081f2c7825 */ /* 0x001fe200078e000c */
[----:B--2---:R-:W-:-:S07]  /*05f0*/  DFMA R10, R6, -R4, R10 ;  /* 0x80000004060a722b */ /* 0x004fce000000000a */
[----:B------:R0:W-:Y:S04]  /*0600*/  STG.E.64 desc[UR36][R12.64], R10 ;  /* 0x0000000a0c007986 */ /* 0x0001e8000c101b24 */
[----:B------:R-:W2:Y:S04]  /*0610*/  LDG.E.64 R6, desc[UR36][R8.64] ;  /* 0x0000002408067981 */ /* 0x000ea8000c1e1b00 */
[----:B------:R-:W2:Y:S01]  /*0620*/  LDG.E.64 R42, desc[UR36][R44.64] ;  /* 0x000000242c2a7981 */ /* 0x000ea2000c1e1b00 */
[----:B------:R-:W-:-:S04]  /*0630*/  IMAD.WIDE.U32 R34, R31, 0x8, R8 ;  /* 0x000000081f227825 */ /* 0x000fc800078e0008 */
[----:B-1----:R-:W-:Y:S01]  /*0640*/  IMAD.WIDE.U32 R20, R31, 0x8, R44 ;  /* 0x000000081f147825 */ /* 0x002fe200078e002c */
[----:B--2---:R-:W-:-:S07]  /*0650*/  DFMA R42, R6, -R4, R42 ;  /* 0x80000004062a722b */ /* 0x004fce000000002a */
[----:B------:R1:W-:Y:S04]  /*0660*/  STG.E.64 desc[UR36][R44.64], R42 ;  /* 0x0000002a2c007986 */ /* 0x0003e8000c101b24 */
[----:B------:R-:W2:Y:S04]  /*0670*/  LDG.E.64 R6, desc[UR36][R34.64] ;  /* 0x0000002422067981 */ /* 0x000ea8000c1e1b00 */
[----:B------:R-:W2:Y:S01]  /*0680*/  LDG.E.64 R32, desc[UR36][R20.64] ;  /* 0x0000002414207981 */ /* 0x000ea2000c1e1b00 */
[----:B------:R-:W-:Y:S01]  /*0690*/  IMAD.WIDE.U32 R14, R31, 0x8, R34 ;  /* 0x000000081f0e7825 */ /* 0x000fe200078e0022 */
[----:B--2---:R-:W-:-:S03]  /*06a0*/  DFMA R32, R6, -R4, R32 ;  /* 0x800000040620722b */ /* 0x004fc60000000020 */
[----:B------:R-:W-:-:S04]  /*06b0*/  IMAD.WIDE.U32 R6, R31, 0x8, R20 ;  /* 0x000000081f067825 */ /* 0x000fc800078e0014 */
[----:B------:R2:W-:Y:S04]  /*06c0*/  STG.E.64 desc[UR36][R20.64], R32 ;  /* 0x0000002014007986 */ /* 0x0005e8000c101b24 */
[----:B------:R-:W3:Y:S04]  /*06d0*/  LDG.E.64 R8, desc[UR36][R14.64] ;  /* 0x000000240e087981 */ /* 0x000ee8000c1e1b00 */
[----:B0-----:R-:W3:Y:S01]  /*06e0*/  LDG.E.64 R10, desc[UR36][R6.64] ;  /* 0x00000024060a7981 */ /* 0x001ee2000c1e1b00 */
[----:B------:R-:W-:Y:S01]  /*06f0*/  IMAD.WIDE.U32 R12, R31, 0x8, R14 ;  /* 0x000000081f0c7825 */ /* 0x000fe200078e000e */
[----:B---3--:R-:W-:-:S03]  /*0700*/  DFMA R8, R8, -R4, R10 ;  /* 0x800000040808722b */ /* 0x008fc6000000000a */
[----:B------:R-:W-:-:S04]  /*0710*/  IMAD.WIDE.U32 R10, R31, 0x8, R6 ;  /* 0x000000081f0a7825 */ /* 0x000fc800078e0006 */
[----:B------:R0:W-:Y:S04]  /*0720*/  STG.E.64 desc[UR36][R6.64], R8 ;  /* 0x0000000806007986 */ /* 0x0001e8000c101b24 */
[----:B------:R-:W3:Y:S04]  /*0730*/  LDG.E.64 R34, desc[UR36][R12.64] ;  /* 0x000000240c227981 */ /* 0x000ee8000c1e1b00 */
[----:B-1----:R-:W3:Y:S01]  /*0740*/  LDG.E.64 R42, desc[UR36][R10.64] ;  /* 0x000000240a2a7981 */ /* 0x002ee2000c1e1b00 */
[----:B--2---:R-:W-:Y:S01]  /*0750*/  IMAD.WIDE.U32 R20, R31, 0x8, R10 ;  /* 0x000000081f147825 */ /* 0x004fe200078e000a */
[----:B---3--:R-:W-:-:S03]  /*0760*/  DFMA R34, R34, -R4, R42 ;  /* 0x800000042222722b */ /* 0x008fc6000000002a */
[----:B------:R-:W-:-:S04]  /*0770*/  IMAD.WIDE.U32 R42, R31, 0x8, R12 ;  /* 0x000000081f2a7825 */ /* 0x000fc800078e000c */
[----:B------:R0:W-:Y:S04]  /*0780*/  STG.E.64 desc[UR36][R10.64], R34 ;  /* 0x000000220a007986 */ /* 0x0001e8000c101b24 */
[----:B------:R-:W2:Y:S04]  /*0790*/  LDG.E.64 R42, desc[UR36][R42.64] ;  /* 0x000000242a2a7981 */ /* 0x000ea8000c1e1b00 */
[----:B------:R-:W2:Y:S01]  /*07a0*/  LDG.E.64 R14, desc[UR36][R20.64] ;  /* 0x00000024140e7981 */ /* 0x000ea2000c1e1b00 */
[----:B------:R-:W-:Y:S01]  /*07b0*/  UIADD3 UR5, UPT, UPT, UR5, 0x8, URZ ;  /* 0x0000000805057890 */ /* 0x000fe2000fffe0ff */
[----:B------:R-:W-:-:S05]  /*07c0*/  VIADD R3, R3, 0x8 ;  /* 0x0000000803037836 */ /* 0x000fca0000000000 */
[----:B------:R-:W-:Y:S01]  /*07d0*/  ISETP.NE.AND P0, PT, R39, UR5, PT ;  /* 0x0000000527007c0c */ /* 0x000fe2000bf05270 */
[----:B--2---:R-:W-:-:S07]  /*07e0*/  DFMA R14, R42, -R4, R14 ;  /* 0x800000042a0e722b */ /* 0x004fce000000000e */
[----:B------:R0:W-:Y:S05]  /*07f0*/  STG.E.64 desc[UR36][R20.64], R14 ;  /* 0x0000000e14007986 */ /* 0x0001ea000c101b24 */
[----:B------:R-:W-:Y:S05]  /*0800*/  @P0 BRA `(.L_x_4) ;  /* 0xfffffffc00200947 */ /* 0x000fea000383ffff */
.L_x_3:
[----:B------:R-:W-:Y:S05]  /*0810*/  @!P2 BRA `(.L_x_5) ;  /* 0x000000040018a947 */ /* 0x000fea0003800000 */
[----:B------:R-:W-:-:S05]  /*0820*/  IMAD.MOV R0, RZ, RZ, -R30 ;  /* 0x000000ffff007224 */ /* 0x000fca00078e0a1e */
[----:B------:R-:W-:-:S05]  /*0830*/  PRMT R0, R0, 0x7710, RZ ;  /* 0x0000771000007816 */ /* 0x000fca00000000ff */
[----:B------:R-:W-:-:S05]  /*0840*/  VIADD R0, R0, UR8 ;  /* 0x0000000800007c36 */ /* 0x000fca0008000000 */
[----:B------:R-:W-:-:S04]  /*0850*/  LOP3.LUT R0, R0, 0xffff, RZ, 0xc0, !PT ;  /* 0x0000ffff00007812 */ /* 0x000fc800078ec0ff */
[C---:B0-----:R-:W-:Y:S02]  /*0860*/  LOP3.LUT R6, R0.reuse, 0x7, RZ, 0xc0, !PT ;  /* 0x0000000700067812 */ /* 0x041fe400078ec0ff */
[----:B------:R-:W-:-:S03]  /*0870*/  LOP3.LUT P1, RZ, R0, 0x3, RZ, 0xc0, !PT ;  /* 0x0000000300ff7812 */ /* 0x000fc6000782c0ff */
[----:B------:R-:W-:-:S05]  /*0880*/  VIADD R6, R6, 0xffffffff ;  /* 0xffffffff06067836 */ /* 0x000fca0000000000 */
[----:B------:R-:W-:-:S13]  /*0890*/  ISETP.GE.U32.AND P0, PT, R6, 0x3, PT ;  /* 0x000000030600780c */ /* 0x000fda0003f06070 */
[----:B------:R-:W-:Y:S05]  /*08a0*/  @!P0 BRA `(.L_x_6) ;  /* 0x0000000000748947 */ /* 0x000fea0003800000 */
[----:B------:R-:W0:Y:S08]  /*08b0*/  LDC R31, c[0x0][0x384] ;  /* 0x0000e100ff1f7b82 */ /* 0x000e300000000800 */
[----:B------:R-:W1:Y:S01]  /*08c0*/  LDC.64 R20, c[0x0][0x388] ;  /* 0x0000e200ff147b82 */ /* 0x000e620000000a00 */
[CC--:B0-----:R-:W-:Y:S02]  /*08d0*/  IMAD R35, R3.reuse, R31.reuse, R36 ;  /* 0x0000001f03237224 */ /* 0x0c1fe400078e0224 */
[----:B------:R-:W-:-:S02]  /*08e0*/  IMAD R7, R3, R31, R40 ;  /* 0x0000001f03077224 */ /* 0x000fc400078e0228 */
[----:B-1----:R-:W-:-:S04]  /*08f0*/  IMAD.WIDE R34, R35, 0x8, R20 ;  /* 0x0000000823227825 */ /* 0x002fc800078e0214 */
[----:B------:R-:W-:Y:S02]  /*0900*/  IMAD.WIDE R20, R7, 0x8, R20 ;  /* 0x0000000807147825 */ /* 0x000fe400078e0214 */
[----:B------:R-:W2:Y:S04]  /*0910*/  LDG.E.64 R6, desc[UR36][R34.64] ;  /* 0x0000002422067981 */ /* 0x000ea8000c1e1b00 */
[----:B------:R-:W2:Y:S01]  /*0920*/  LDG.E.64 R32, desc[UR36][R20.64] ;  /* 0x0000002414207981 */ /* 0x000ea2000c1e1b00 */
[----:B------:R-:W-:Y:S01]  /*0930*/  IMAD.WIDE.U32 R14, R31, 0x8, R34 ;  /* 0x000000081f0e7825 */ /* 0x000fe200078e0022 */
[----:B--2---:R-:W-:-:S03]  /*0940*/  DFMA R32, R6, -R4, R32 ;  /* 0x800000040620722b */ /* 0x004fc60000000020 */
[----:B------:R-:W-:-:S04]  /*0950*/  IMAD.WIDE.U32 R6, R31, 0x8, R20 ;  /* 0x000000081f067825 */ /* 0x000fc800078e0014 */
[----:B------:R0:W-:Y:S04]  /*0960*/  STG.E.64 desc[UR36][R20.64], R32 ;  /* 0x0000002014007986 */ /* 0x0001e8000c101b24 */
        /* <DEDUP_REMOVED lines=8> */
[----:B0-----:R-:W-:Y:S01]  /*09f0*/  IMAD.WIDE.U32 R20, R31, 0x8, R10 ;  /* 0x000000081f147825 */ /* 0x001fe200078e000a */
[----:B--2---:R-:W-:-:S03]  /*0a00*/  DFMA R34, R34, -R4, R42 ;  /* 0x800000042222722b */ /* 0x004fc6000000002a */
[----:B------:R-:W-:-:S04]  /*0a10*/  IMAD.WIDE.U32 R42, R31, 0x8, R12 ;  /* 0x000000081f2a7825 */ /* 0x000fc800078e000c */
[----:B------:R1:W-:Y:S04]  /*0a20*/  STG.E.64 desc[UR36][R10.64], R34 ;  /* 0x000000220a007986 */ /* 0x0003e8000c101b24 */
[----:B------:R-:W2:Y:S04]  /*0a30*/  LDG.E.64 R42, desc[UR36][R42.64] ;  /* 0x000000242a2a7981 */ /* 0x000ea8000c1e1b00 */
[----:B------:R-:W2:Y:S01]  /*0a40*/  LDG.E.64 R14, desc[UR36][R20.64] ;  /* 0x00000024140e7981 */ /* 0x000ea2000c1e1b00 */
[----:B------:R-:W-:Y:S01]  /*0a50*/  VIADD R3, R3, 0x4 ;  /* 0x0000000403037836 */ /* 0x000fe20000000000 */
[----:B--2---:R-:W-:-:S07]  /*0a60*/  DFMA R14, R42, -R4, R14 ;  /* 0x800000042a0e722b */ /* 0x004fce000000000e */
[----:B------:R1:W-:Y:S04]  /*0a70*/  STG.E.64 desc[UR36][R20.64], R14 ;  /* 0x0000000e14007986 */ /* 0x0003e8000c101b24 */
.L_x_6:
[----:B------:R-:W-:Y:S05]  /*0a80*/  @!P1 BRA `(.L_x_5) ;  /* 0x00000000007c9947 */ /* 0x000fea0003800000 */
[----:B------:R-:W-:-:S04]  /*0a90*/  LOP3.LUT R0, R38, 0x3, RZ, 0xc0, !PT ;  /* 0x0000000326007812 */ /* 0x000fc800078ec0ff */
[----:B------:R-:W-:-:S13]  /*0aa0*/  ISETP.NE.AND P0, PT, R0, 0x1, PT ;  /* 0x000000010000780c */ /* 0x000fda0003f05270 */
[----:B-1----:R-:W0:Y:S08]  /*0ab0*/  @P0 LDC R15, c[0x0][0x384] ;  /* 0x0000e100ff0f0b82 */ /* 0x002e300000000800 */
[----:B------:R-:W1:Y:S01]  /*0ac0*/  @P0 LDC.64 R10, c[0x0][0x388] ;  /* 0x0000e200ff0a0b82 */ /* 0x000e620000000a00 */
[CC--:B0-----:R-:W-:Y:S02]  /*0ad0*/  @P0 IMAD R9, R3.reuse, R15.reuse, R36 ;  /* 0x0000000f03090224 */ /* 0x0c1fe400078e0224 */
[----:B------:R-:W-:-:S02]  /*0ae0*/  @P0 IMAD R7, R3, R15, R40 ;  /* 0x0000000f03070224 */ /* 0x000fc400078e0228 */
[----:B-1----:R-:W-:-:S04]  /*0af0*/  @P0 IMAD.WIDE R8, R9, 0x8, R10 ;  /* 0x0000000809080825 */ /* 0x002fc800078e020a */
[----:B------:R-:W-:Y:S01]  /*0b00*/  @P0 IMAD.WIDE R10, R7, 0x8, R10 ;  /* 0x00000008070a0825 */ /* 0x000fe200078e020a */
[----:B------:R0:W2:Y:S04]  /*0b10*/  @P0 LDG.E.64 R12, desc[UR36][R8.64] ;  /* 0x00000024080c0981 */ /* 0x0000a8000c1e1b00 */
[----:B------:R-:W2:Y:S01]  /*0b20*/  @P0 LDG.E.64 R6, desc[UR36][R10.64] ;  /* 0x000000240a060981 */ /* 0x000ea2000c1e1b00 */
[----:B------:R-:W-:Y:S01]  /*0b30*/  @P0 IMAD.WIDE.U32 R32, R15, 0x8, R8 ;  /* 0x000000080f200825 */ /* 0x000fe200078e0008 */
[----:B------:R-:W-:-:S04]  /*0b40*/  LOP3.LUT R0, R38, 0x1, RZ, 0xc0, !PT ;  /* 0x0000000126007812 */ /* 0x000fc800078ec0ff */
[----:B------:R-:W-:-:S13]  /*0b50*/  ISETP.NE.U32.AND P1, PT, R0, 0x1, PT ;  /* 0x000000010000780c */ /* 0x000fda0003f25070 */
[----:B------:R-:W1:Y:S08]  /*0b60*/  @!P1 LDC R0, c[0x0][0x384] ;  /* 0x0000e100ff009b82 */ /* 0x000e700000000800 */
[----:B0-----:R-:W0:Y:S01]  /*0b70*/  @!P1 LDC.64 R8, c[0x0][0x388] ;  /* 0x0000e200ff089b82 */ /* 0x001e220000000a00 */
[----:B--2---:R-:W-:Y:S01]  /*0b80*/  @P0 DFMA R12, R12, -R4, R6 ;  /* 0x800000040c0c022b */ /* 0x004fe20000000006 */
[----:B------:R-:W-:-:S06]  /*0b90*/  @P0 IMAD.WIDE.U32 R6, R15, 0x8, R10 ;  /* 0x000000080f060825 */ /* 0x000fcc00078e000a */
[----:B------:R0:W-:Y:S04]  /*0ba0*/  @P0 STG.E.64 desc[UR36][R10.64], R12 ;  /* 0x0000000c0a000986 */ /* 0x0001e8000c101b24 */
[----:B------:R-:W2:Y:S04]  /*0bb0*/  @P0 LDG.E.64 R14, desc[UR36][R32.64] ;  /* 0x00000024200e0981 */ /* 0x000ea8000c1e1b00 */
[----:B------:R-:W2:Y:S01]  /*0bc0*/  @P0 LDG.E.64 R20, desc[UR36][R6.64] ;  /* 0x0000002406140981 */ /* 0x000ea2000c1e1b00 */
[----:B------:R-:W-:-:S04]  /*0bd0*/  @P0 VIADD R3, R3, 0x2 ;  /* 0x0000000203030836 */ /* 0x000fc80000000000 */
[CC--:B-1----:R-:W-:Y:S02]  /*0be0*/  @!P1 IMAD R31, R3.reuse, R0.reuse, R36 ;  /* 0x00000000031f9224 */ /* 0x0c2fe400078e0224 */
[----:B------:R-:W-:Y:S02]  /*0bf0*/  @!P1 IMAD R3, R3, R0, R40 ;  /* 0x0000000003039224 */ /* 0x000fe400078e0228 */
[----:B0-----:R-:W-:-:S04]  /*0c00*/  @!P1 IMAD.WIDE R10, R31, 0x8, R8 ;  /* 0x000000081f0a9825 */ /* 0x001fc800078e0208 */
[----:B------:R-:W-:Y:S01]  /*0c10*/  @!P1 IMAD.WIDE R8, R3, 0x8, R8 ;  /* 0x0000000803089825 */ /* 0x000fe200078e0208 */
[----:B--2---:R-:W-:-:S07]  /*0c20*/  @P0 DFMA R14, R14, -R4, R20 ;  /* 0x800000040e0e022b */ /* 0x004fce0000000014 */
[----:B------:R2:W-:Y:S04]  /*0c30*/  @P0 STG.E.64 desc[UR36][R6.64], R14 ;  /* 0x0000000e06000986 */ /* 0x0005e8000c101b24 */
[----:B------:R-:W3:Y:S04]  /*0c40*/  @!P1 LDG.E.64 R10, desc[UR36][R10.64] ;  /* 0x000000240a0a9981 */ /* 0x000ee8000c1e1b00 */
[----:B------:R-:W3:Y:S02]  /*0c50*/  @!P1 LDG.E.64 R12, desc[UR36][R8.64] ;  /* 0x00000024080c9981 */ /* 0x000ee4000c1e1b00 */
[----:B---3--:R-:W-:-:S07]  /*0c60*/  @!P1 DFMA R12, R10, -R4, R12 ;  /* 0x800000040a0c922b */ /* 0x008fce000000000c */
[----:B------:R2:W-:Y:S04]  /*0c70*/  @!P1 STG.E.64 desc[UR36][R8.64], R12 ;  /* 0x0000000c08009986 */ /* 0x0005e8000c101b24 */
.L_x_5:
[----:B012---:R-:W0:Y:S01]  /*0c80*/  LDC.64 R8, c[0x0][0x390] ;  /* 0x0000e400ff087b82 */ /* 0x007e220000000a00 */
[----:B------:R-:W-:Y:S01]  /*0c90*/  VIADD R3, R22, UR6 ;  /* 0x0000000616037c36 */ /* 0x000fe20008000000 */
[----:B------:R-:W2:Y:S03]  /*0ca0*/  LDG.E.64 R6, desc[UR36][R24.64] ;  /* 0x0000002418067981 */ /* 0x000ea6000c1e1b00 */
[----:B0-----:R-:W-:-:S03]  /*0cb0*/  IMAD.WIDE R8, R3, 0x8, R8 ;  /* 0x0000000803087825 */ /* 0x001fc600078e0208 */
[----:B------:R-:W0:Y:S02]  /*0cc0*/  LDC R3, c[0x0][0x384] ;  /* 0x0000e100ff037b82 */ /* 0x000e240000000800 */
[----:B------:R-:W2:Y:S01]  /*0cd0*/  LDG.E.64 R10, desc[UR36][R8.64] ;  /* 0x00000024080a7981 */ /* 0x000ea2000c1e1b00 */
[----:B------:R-:W-:-:S06]  /*0ce0*/  UIADD3 UR6, UPT, UPT, UR6, 0x1, URZ ;  /* 0x0000000106067890 */ /* 0x000fcc000fffe0ff */
[----:B0-----:R-:W-:Y:S01]  /*0cf0*/  ISETP.NE.AND P0, PT, R3, UR6, PT ;  /* 0x0000000603007c0c */ /* 0x001fe2000bf05270 */
[----:B--2---:R-:W-:-:S07]  /*0d00*/  DFMA R6, R6, -R4, R10 ;  /* 0x800000040606722b */ /* 0x004fce000000000a */
[----:B------:R0:W-:Y:S05]  /*0d10*/  STG.E.64 desc[UR36][R8.64], R6 ;  /* 0x0000000608007986 */ /* 0x0001ea000c101b24 */
[----:B------:R-:W-:Y:S05]  /*0d20*/  @P0 BRA `(.L_x_7) ;  /* 0xfffffff400480947 */ /* 0x000fea000383ffff */
[----:B------:R-:W-:Y:S01]  /*0d30*/  ISETP.NE.AND P0, PT, R28, UR7, PT ;  /* 0x000000071c007c0c */ /* 0x000fe2000bf05270 */
[----:B------:R-:W-:Y:S01]  /*0d40*/  UMOV UR4, UR7 ;  /* 0x0000000700047c82 */ /* 0x000fe20008000000 */
[----:B------:R-:W-:Y:S02]  /*0d50*/  VIADD R30, R30, 0x1 ;  /* 0x000000011e1e7836 */ /* 0x000fe40000000000 */
[----:B------:R-:W-:-:S09]  /*0d60*/  VIADD R29, R29, 0x1 ;  /* 0x000000011d1d7836 */ /* 0x000fd20000000000 */
[----:B------:R-:W-:Y:S05]  /*0d70*/  @P0 BRA `(.L_x_8) ;  /* 0xfffffff000f80947 */ /* 0x000fea000383ffff */
.L_x_0:
[----:B------:R-:W-:-:S13]  /*0d80*/  ISETP.GE.AND P0, PT, R3, 0x1, PT ;  /* 0x000000010300780c */ /* 0x000fda0003f06270 */
[----:B------:R-:W-:Y:S05]  /*0d90*/  @!P0 EXIT ;  /* 0x000000000000894d */ /* 0x000fea0003800000 */
[----:B------:R-:W1:Y:S01]  /*0da0*/  LDCU UR4, c[0x0][0x384] ;  /* 0x00007080ff0477ac */ /* 0x000e620008000800 */
[----:B------:R-:W-:Y:S01]  /*0db0*/  SHF.R.S32.HI R24, RZ, 0x1f, R22 ;  /* 0x0000001fff187819 */ /* 0x000fe20000011416 */
[----:B------:R-:W-:Y:S01]  /*0dc0*/  IMAD.MOV.U32 R26, RZ, RZ, RZ ;  /* 0x000000ffff1a7224 */ /* 0x000fe200078e00ff */
[----:B------:R-:W-:Y:S01]  /*0dd0*/  SHF.R.S32.HI R25, RZ, 0x1f, R23 ;  /* 0x0000001fff197819 */ /* 0x000fe20000011417 */
[----:B------:R-:W2:Y:S01]  /*0de0*/  LDCU.64 UR38, c[0x0][0x388] ;  /* 0x00007100ff2677ac */ /* 0x000ea20008000a00 */
[----:B------:R-:W-:Y:S02]  /*0df0*/  PRMT R27, RZ, 0x7610, R27 ;  /* 0x00007610ff1b7816 */ /* 0x000fe4000000001b */
[----:B------:R-:W-:Y:S01]  /*0e00*/  PRMT R28, RZ, 0x7610, R28 ;  /* 0x00007610ff1c7816 */ /* 0x000fe2000000001c */
[----:B-1----:R-:W-:-:S07]  /*0e10*/  IMAD.U32 R30, RZ, RZ, UR4 ;  /* 0x00000004ff1e7e24 */ /* 0x002fce000f8e00ff */
.L_x_22:
[----:B01-3--:R-:W1:Y:S01]  /*0e20*/  LDC.64 R12, c[0x0][0x390] ;  /* 0x0000e400ff0c7b82 */ /* 0x00be620000000a00 */
[----:B------:R-:W-:Y:S02]  /*0e30*/  SHF.R.S32.HI R0, RZ, 0x1f, R30 ;  /* 0x0000001fff007819 */ /* 0x000fe4000001141e */
[----:B0-----:R-:W-:-:S05]  /*0e40*/  IADD3 R8, P0, PT, R22, R30, RZ ;  /* 0x0000001e16087210 */ /* 0x001fca0007f1e0ff */
[----:B------:R-:W-:Y:S01]  /*0e50*/  IMAD.X R3, R24, 0x1, R0, P0 ;  /* 0x0000000118037824 */ /* 0x000fe200000e0600 */
[----:B------:R-:W0:Y:S01]  /*0e60*/  LDC.64 R6, c[0x0][0x398] ;  /* 0x0000e600ff067b82 */ /* 0x000e220000000a00 */
[----:B------:R-:W-:-:S03]  /*0e70*/  IMAD.SHL.U32 R37, R8, 0x8, RZ ;  /* 0x0000000808257824 */ /* 0x000fc600078e00ff */
[----:B------:R-:W-:-:S04]  /*0e80*/  SHF.L.U64.HI R8, R8, 0x3, R3 ;  /* 0x0000000308087819 */ /* 0x000fc80000010203 */
[----:B------:R-:W3:Y:S01]  /*0e90*/  LDC R4, c[0x0][0x384] ;  /* 0x0000e100ff047b82 */ /* 0x000ee20000000800 */
[----:B-1----:R-:W-:-:S05]  /*0ea0*/  IADD3 R12, P0, PT, R37, R12, RZ ;  /* 0x0000000c250c7210 */ /* 0x002fca0007f1e0ff */
[----:B------:R-:W-:-:S06]  /*0eb0*/  IMAD.X R13, R8, 0x1, R13, P0 ;  /* 0x00000001080d7824 */ /* 0x000fcc00000e060d */
[----:B------:R-:W4:Y:S01]  /*0ec0*/  LDG.E.64 R12, desc[UR36][R12.64+-0x8] ;  /* 0xfffff8240c0c7981 */ /* 0x000f22000c1e1b00 */
[----:B0-----:R-:W-:Y:S01]  /*0ed0*/  IADD3 R36, P0, PT, R37, R6, RZ ;  /* 0x0000000625247210 */ /* 0x001fe20007f1e0ff */
[----:B------:R-:W-:Y:S01]  /*0ee0*/  BSSY.RECONVERGENT B0, `(.L_x_9) ;  /* 0x00000dd000007945 */ /* 0x000fe20003800200 */
[----:B------:R-:W-:-:S03]  /*0ef0*/  VIADD R29, R30, 0xffffffff ;  /* 0xffffffff1e1d7836 */ /* 0x000fc60000000000 */
[----:B------:R-:W-:Y:S01]  /*0f00*/  IMAD.X R37, R8, 0x1, R7, P0 ;  /* 0x0000000108257824 */ /* 0x000fe200000e0607 */
[----:B---3--:R-:W-:-:S04]  /*0f10*/  ISETP.GE.AND P0, PT, R30, R4, PT ;  /* 0x000000041e00720c */ /* 0x008fc80003f06270 */
[----:B----4-:R0:W-:Y:S09]  /*0f20*/  STG.E.64 desc[UR36][R36.64+-0x8], R12 ;  /* 0xfffff80c24007986 */ /* 0x0101f2000c101b24 */
[----:B------:R-:W-:Y:S05]  /*0f30*/  @P0 BRA `(.L_x_10) ;  /* 0x0000000c005c0947 */ /* 0x000fea0003800000 */
[----:B------:R-:W1:Y:S01]  /*0f40*/  LDC R39, c[0x0][0x384] ;  /* 0x0000e100ff277b82 */ /* 0x000e620000000800 */
[C---:B------:R-:W-:Y:S01]  /*0f50*/  VIADD R3, R26.reuse, 0xffffffff ;  /* 0xffffffff1a037836 */ /* 0x040fe20000000000 */
[----:B------:R-:W-:Y:S01]  /*0f60*/  BSSY.RECONVERGENT B1, `(.L_x_11) ;  /* 0x000006a000017945 */ /* 0x000fe20003800200 */
[----:B------:R-:W-:-:S03]  /*0f70*/  LOP3.LUT P0, RZ, R26, 0x7, RZ, 0xc0, !PT ;  /* 0x000000071aff7812 */ /* 0x000fc6000780c0ff */
[----:B------:R-:W-:-:S13]  /*0f80*/  ISETP.GE.U32.AND P1, PT, R3, 0x7, PT ;  /* 0x000000070300780c */ /* 0x000fda0003f26070 */
[----:B------:R-:W-:Y:S05]  /*0f90*/  @!P1 BRA `(.L_x_12) ;  /* 0x0000000400989947 */ /* 0x000fea0003800000 */
[----:B------:R-:W-:Y:S01]  /*0fa0*/  VIADD R3, R4, 0xfffffffc ;  /* 0xfffffffc04037836 */ /* 0x000fe20000000000 */
[----:B------:R-:W-:Y:S01]  /*0fb0*/  LOP3.LUT R8, R26, 0xfffffff8, RZ, 0xc0, !PT ;  /* 0xfffffff81a087812 */ /* 0x000fe200078ec0ff */
[C---:B------:R-:W-:Y:S01]  /*0fc0*/  VIADD R5, R4.reuse, 0xfffffffe ;  /* 0xfffffffe04057836 */ /* 0x040fe20000000000 */
[----:B------:R-:W-:Y:S01]  /*0fd0*/  SHF.R.S32.HI R25, RZ, 0x1f, R23 ;  /* 0x0000001fff197819 */ /* 0x000fe20000011417 */
[C---:B------:R-:W-:Y:S01]  /*0fe0*/  VIADD R31, R4.reuse, 0xfffffffd ;  /* 0xfffffffd041f7836 */ /* 0x040fe20000000000 */
[----:B------:R-:W-:Y:S01]  /*0ff0*/  IADD3 R20, P1, PT, R23, R30, RZ ;  /* 0x0000001e17147210 */ /* 0x000fe20007f3e0ff */
[C---:B------:R-:W-:Y:S02]  /*1000*/  VIADD R21, R4.reuse, 0xfffffffb ;  /* 0xfffffffb04157836 */ /* 0x040fe40000000000 */
[C---:B------:R-:W-:Y:S02]  /*1010*/  VIADD R9, R4.reuse, 0xfffffff8 ;  /* 0xfffffff804097836 */ /* 0x040fe40000000000 */
[----:B------:R-:W-:-:S02]  /*1020*/  VIADD R33, R4, 0xfffffffa ;  /* 0xfffffffa04217836 */ /* 0x000fc40000000000 */
[C---:B------:R-:W-:Y:S02]  /*1030*/  VIADD R35, R4.reuse, 0xfffffff9 ;  /* 0xfffffff904237836 */ /* 0x040fe40000000000 */
[----:B------:R-:W-:Y:S02]  /*1040*/  VIADD R11, R4, 0xffffffff ;  /* 0xffffffff040b7836 */ /* 0x000fe40000000000 */
[-C--:B------:R-:W-:Y:S02]  /*1050*/  IMAD R32, R3, R4.reuse, RZ ;  /* 0x0000000403207224 */ /* 0x080fe400078e02ff */
[-C--:B------:R-:W-:Y:S02]  /*1060*/  IMAD R40, R5, R4.reuse, RZ ;  /* 0x0000000405287224 */ /* 0x080fe400078e02ff */
[-C--:B------:R-:W-:Y:S02]  /*1070*/  IMAD R31, R31, R4.reuse, RZ ;  /* 0x000000041f1f7224 */ /* 0x080fe400078e02ff */
[----:B------:R-:W-:-:S02]  /*1080*/  IMAD R21, R21, R4, RZ ;  /* 0x0000000415157224 */ /* 0x000fc400078e02ff */
[-C--:B------:R-:W-:Y:S02]  /*1090*/  IMAD R38, R9, R4.reuse, RZ ;  /* 0x0000000409267224 */ /* 0x080fe400078e02ff */
[-C--:B------:R-:W-:Y:S02]  /*10a0*/  IMAD R33, R33, R4.reuse, RZ ;  /* 0x0000000421217224 */ /* 0x080fe400078e02ff */
[-C--:B------:R-:W-:Y:S02]  /*10b0*/  IMAD R35, R35, R4.reuse, RZ ;  /* 0x0000000423237224 */ /* 0x080fe400078e02ff */
[----:B------:R-:W-:Y:S02]  /*10c0*/  IMAD R34, R11, R4, RZ ;  /* 0x000000040b227224 */ /* 0x000fe400078e02ff */
[----:B------:R-:W-:Y:S02]  /*10d0*/  IMAD.MOV R3, RZ, RZ, -R8 ;  /* 0x000000ffff037224 */ /* 0x000fe400078e0a08 */
[----:B------:R-:W-:-:S07]  /*10e0*/  IMAD.X R5, R25, 0x1, R0, P1 ;  /* 0x0000000119057824 */ /* 0x000fce00008e0600 */
.L_x_13:
[----:B------:R-:W-:Y:S02]  /*10f0*/  IADD3 R11, P1, PT, R34, R20, RZ ;  /* 0x00000014220b7210 */ /* 0x000fe40007f3e0ff */
[----:B-1----:R-:W-:Y:S02]  /*1100*/  IADD3 R9, P2, PT, R22, R39, RZ ;  /* 0x0000002716097210 */ /* 0x002fe40007f5e0ff */
[----:B------:R-:W-:Y:S02]  /*1110*/  LEA.HI.X.SX32 R14, R34, R5, 0x1, P1 ;  /* 0x00000005220e7211 */ /* 0x000fe400008f0eff */
[----:B------:R-:W-:Y:S02]  /*1120*/  LEA.HI.X.SX32 R10, R39, R24, 0x1, P2 ;  /* 0x00000018270a7211 */ /* 0x000fe400010f0eff */
[----:B--2---:R-:W-:Y:S02]  /*1130*/  LEA R44, P1, R11, UR38, 0x3 ;  /* 0x000000260b2c7c11 */ /* 0x004fe4000f8218ff */
[----:B------:R-:W-:-:S02]  /*1140*/  LEA R8, P2, R9, R6, 0x3 ;  /* 0x0000000609087211 */ /* 0x000fc400078418ff */
[----:B------:R-:W-:Y:S02]  /*1150*/  LEA.HI.X R45, R11, UR39, R14, 0x3, P1 ;  /* 0x000000270b2d7c11 */ /* 0x000fe400088f1c0e */
[----:B------:R-:W-:-:S03]  /*1160*/  LEA.HI.X R9, R9, R7, R10, 0x3, P2 ;  /* 0x0000000709097211 */ /* 0x000fc600010f1c0a */
[----:B------:R-:W2:Y:S04]  /*1170*/  LDG.E.64 R10, desc[UR36][R44.64+-0x8] ;  /* 0xfffff8242c0a7981 */ /* 0x000ea8000c1e1b00 */
[----:B------:R-:W2:Y:S02]  /*1180*/  LDG.E.64 R14, desc[UR36][R8.64+-0x8] ;  /* 0xfffff824080e7981 */ /* 0x000ea4000c1e1b00 */
[----:B--2---:R-:W-:Y:S01]  /*1190*/  DFMA R14, -R10, R14, R12 ;  /* 0x0000000e0a0e722b */ /* 0x004fe2000000010c */
[----:B------:R-:W-:-:S04]  /*11a0*/  IADD3 R11, P1, PT, R40, R20, RZ ;  /* 0x00000014280b7210 */ /* 0x000fc80007f3e0ff */
[----:B0--3--:R-:W-:Y:S02]  /*11b0*/  LEA.HI.X.SX32 R12, R40, R5, 0x1, P1 ;  /* 0x00000005280c7211 */ /* 0x009fe400008f0eff */
[----:B------:R0:W-:Y:S01]  /*11c0*/  STG.E.64 desc[UR36][R36.64+-0x8], R14 ;  /* 0xfffff80e24007986 */ /* 0x0001e2000c101b24 */
[----:B------:R-:W-:-:S03]  /*11d0*/  LEA R10, P1, R11, UR38, 0x3 ;  /* 0x000000260b0a7c11 */ /* 0x000fc6000f8218ff */
[----:B------:R-:W2:Y:S01]  /*11e0*/  LDG.E.64 R42, desc[UR36][R8.64+-0x10] ;  /* 0xfffff024082a7981 */ /* 0x000ea2000c1e1b00 */
[----:B------:R-:W-:-:S06]  /*11f0*/  LEA.HI.X R11, R11, UR39, R12, 0x3, P1 ;  /* 0x000000270b0b7c11 */ /* 0x000fcc00088f1c0c */
[----:B------:R-:W2:Y:S01]  /*1200*/  LDG.E.64 R10, desc[UR36][R10.64+-0x8] ;  /* 0xfffff8240a0a7981 */ /* 0x000ea2000c1e1b00 */
[----:B------:R-:W-:-:S04]  /*1210*/  IADD3 R12, P1, PT, R31, R20, RZ ;  /* 0x000000141f0c7210 */ /* 0x000fc80007f3e0ff */
[----:B------:R-:W-:Y:S02]  /*1220*/  LEA.HI.X.SX32 R13, R31, R5, 0x1, P1 ;  /* 0x000000051f0d7211 */ /* 0x000fe400008f0eff */
[----:B------:R-:W-:-:S04]  /*1230*/  LEA R44, P1, R12, UR38, 0x3 ;  /* 0x000000260c2c7c11 */ /* 0x000fc8000f8218ff */
[----:B------:R-:W-:Y:S01]  /*1240*/  LEA.HI.X R45, R12, UR39, R13, 0x3, P1 ;  /* 0x000000270c2d7c11 */ /* 0x000fe200088f1c0d */
[----:B--2---:R-:W-:-:S07]  /*1250*/  DFMA R42, -R10, R42, R14 ;  /* 0x0000002a0a2a722b */ /* 0x004fce000000010e */
[----:B------:R1:W-:Y:S04]  /*1260*/  STG.E.64 desc[UR36][R36.64+-0x8], R42 ;  /* 0xfffff82a24007986 */ /* 0x0003e8000c101b24 */
[----:B------:R-:W2:Y:S04]  /*1270*/  LDG.E.64 R10, desc[UR36][R44.64+-0x8] ;  /* 0xfffff8242c0a7981 */ /* 0x000ea8000c1e1b00 */
[----:B------:R-:W2:Y:S02]  /*1280*/  LDG.E.64 R12, desc[UR36][R8.64+-0x18] ;  /* 0xffffe824080c7981 */ /* 0x000ea4000c1e1b00 */
[----:B--2---:R-:W-:Y:S01]  /*1290*/  DFMA R12, -R10, R12, R42 ;  /* 0x0000000c0a0c722b */ /* 0x004fe2000000012a */
[----:B------:R-:W-:-:S04]  /*12a0*/  IADD3 R11, P1, PT, R32, R20, RZ ;  /* 0x00000014200b7210 */ /* 0x000fc80007f3e0ff */
[----:B0-----:R-:W-:Y:S02]  /*12b0*/  LEA.HI.X.SX32 R14, R32, R5, 0x1, P1 ;  /* 0x00000005200e7211 */ /* 0x001fe400008f0eff */
[----:B------:R-:W-:-:S04]  /*12c0*/  LEA R10, P1, R11, UR38, 0x3 ;  /* 0x000000260b0a7c11 */ /* 0x000fc8000f8218ff */
[----:B------:R-:W-:Y:S01]  /*12d0*/  LEA.HI.X R11, R11, UR39, R14, 0x3, P1 ;  /* 0x000000270b0b7c11 */ /* 0x000fe200088f1c0e */
[----:B------:R0:W-:Y:S04]  /*12e0*/  STG.E.64 desc[UR36][R36.64+-0x8], R12 ;  /* 0xfffff80c24007986 */ /* 0x0001e8000c101b24 */
[----:B------:R-:W2:Y:S04]  /*12f0*/  LDG.E.64 R14, desc[UR36][R8.64+-0x20] ;  /* 0xffffe024080e7981 */ /* 0x000ea8000c1e1b00 */
[----:B------:R-:W2:Y:S01]  /*1300*/  LDG.E.64 R10, desc[UR36][R10.64+-0x8] ;  /* 0xfffff8240a0a7981 */ /* 0x000ea2000c1e1b00 */
[----:B------:R-:W-:-:S04]  /*1310*/  IADD3 R41, P1, PT, R21, R20, RZ ;  /* 0x0000001415297210 */ /* 0x000fc80007f3e0ff */
[----:B-1----:R-:W-:Y:S02]  /*1320*/  LEA.HI.X.SX32 R42, R21, R5, 0x1, P1 ;  /* 0x00000005152a7211 */ /* 0x002fe400008f0eff */
        /* <DEDUP_REMOVED lines=13> */
[----:B------:R-:W2:Y:S02]  /*1400*/  LDG.E.64 R10, desc[UR36][R10.64+-0x8] ;  /* 0xfffff8240a0a7981 */ /* 0x000ea4000c1e1b00 */
[----:B--2---:R-:W-:Y:S01]  /*1410*/  DFMA R10, -R10, R12, R42 ;  /* 0x0000000c0a0a722b */ /* 0x004fe2000000012a */
[----:B------:R-:W-:-:S04]  /*1420*/  IADD3 R12, P1, PT, R35, R20, RZ ;  /* 0x00000014230c7210 */ /* 0x000fc80007f3e0ff */
[----:B------:R-:W-:Y:S02]  /*1430*/  LEA.HI.X.SX32 R13, R35, R5, 0x1, P1 ;  /* 0x00000005230d7211 */ /* 0x000fe400008f0eff */
[----:B------:R-:W-:-:S04]  /*1440*/  LEA R44, P1, R12, UR38, 0x3 ;  /* 0x000000260c2c7c11 */ /* 0x000fc8000f8218ff */
[----:B------:R-:W-:Y:S01]  /*1450*/  LEA.HI.X R45, R12, UR39, R13, 0x3, P1 ;  /* 0x000000270c2d7c11 */ /* 0x000fe200088f1c0d */
[----:B------:R2:W-:Y:S04]  /*1460*/  STG.E.64 desc[UR36][R36.64+-0x8], R10 ;  /* 0xfffff80a24007986 */ /* 0x0005e8000c101b24 */
[----:B------:R-:W0:Y:S04]  /*1470*/  LDG.E.64 R12, desc[UR36][R44.64+-0x8] ;  /* 0xfffff8242c0c7981 */ /* 0x000e28000c1e1b00 */
[----:B-1----:R-:W0:Y:S02]  /*1480*/  LDG.E.64 R14, desc[UR36][R8.64+-0x38] ;  /* 0xffffc824080e7981 */ /* 0x002e24000c1e1b00 */
[----:B0-----:R-:W-:Y:S01]  /*1490*/  DFMA R42, -R12, R14, R10 ;  /* 0x0000000e0c2a722b */ /* 0x001fe2000000010a */
[----:B------:R-:W-:-:S04]  /*14a0*/  IADD3 R12, P1, PT, R38, R20, RZ ;  /* 0x00000014260c7210 */ /* 0x000fc80007f3e0ff */
[----:B------:R-:W-:Y:S02]  /*14b0*/  LEA.HI.X.SX32 R13, R38, R5, 0x1, P1 ;  /* 0x00000005260d7211 */ /* 0x000fe400008f0eff */
[----:B------:R-:W-:-:S04]  /*14c0*/  LEA R14, P1, R12, UR38, 0x3 ;  /* 0x000000260c0e7c11 */ /* 0x000fc8000f8218ff */
[----:B------:R-:W-:Y:S01]  /*14d0*/  LEA.HI.X R15, R12, UR39, R13, 0x3, P1 ;  /* 0x000000270c0f7c11 */ /* 0x000fe200088f1c0d */
[----:B------:R3:W-:Y:S04]  /*14e0*/  STG.E.64 desc[UR36][R36.64+-0x8], R42 ;  /* 0xfffff82a24007986 */ /* 0x0007e8000c101b24 */
[----:B------:R-:W4:Y:S04]  /*14f0*/  LDG.E.64 R12, desc[UR36][R8.64+-0x40] ;  /* 0xffffc024080c7981 */ /* 0x000f28000c1e1b00 */
[----:B------:R-:W4:Y:S01]  /*1500*/  LDG.E.64 R14, desc[UR36][R14.64+-0x8] ;  /* 0xfffff8240e0e7981 */ /* 0x000f22000c1e1b00 */
[----:B------:R-:W-:-:S05]  /*1510*/  VIADD R3, R3, 0x8 ;  /* 0x0000000803037836 */ /* 0x000fca0000000000 */
[----:B------:R-:W-:Y:S01]  /*1520*/  ISETP.NE.AND P1, PT, R3, RZ, PT ;  /* 0x000000ff0300720c */ /* 0x000fe20003f25270 */
[----:B--2---:R-:W-:Y:S02]  /*1530*/  IMAD.MOV R10, RZ, RZ, -R4 ;  /* 0x000000ffff0a7224 */ /* 0x004fe400078e0a04 */
[----:B------:R-:W-:Y:S02]  /*1540*/  VIADD R39, R39, 0xfffffff8 ;  /* 0xfffffff827277836 */ /* 0x000fe40000000000 */
[C---:B------:R-:W-:Y:S02]  /*1550*/  IMAD R40, R10.reuse, 0x8, R40 ;  /* 0x000000080a287824 */ /* 0x040fe400078e0228 */
[C---:B------:R-:W-:Y:S02]  /*1560*/  IMAD R31, R10.reuse, 0x8, R31 ;  /* 0x000000080a1f7824 */ /* 0x040fe400078e021f */
[C---:B------:R-:W-:Y:S02]  /*1570*/  IMAD R32, R10.reuse, 0x8, R32 ;  /* 0x000000080a207824 */ /* 0x040fe400078e0220 */
[----:B------:R-:W-:-:S02]  /*1580*/  IMAD R21, R10, 0x8, R21 ;  /* 0x000000080a157824 */ /* 0x000fc400078e0215 */
[C---:B------:R-:W-:Y:S02]  /*1590*/  IMAD R33, R10.reuse, 0x8, R33 ;  /* 0x000000080a217824 */ /* 0x040fe400078e0221 */
[C---:B------:R-:W-:Y:S02]  /*15a0*/  IMAD R35, R10.reuse, 0x8, R35 ;  /* 0x000000080a237824 */ /* 0x040fe400078e0223 */
[C---:B------:R-:W-:Y:S02]  /*15b0*/  IMAD R38, R10.reuse, 0x8, R38 ;  /* 0x000000080a267824 */ /* 0x040fe400078e0226 */
[----:B------:R-:W-:Y:S01]  /*15c0*/  IMAD R34, R10, 0x8, R34 ;  /* 0x000000080a227824 */ /* 0x000fe200078e0222 */
[----:B----4-:R-:W-:-:S07]  /*15d0*/  DFMA R12, -R14, R12, R42 ;  /* 0x0000000c0e0c722b */ /* 0x010fce000000012a */
[----:B------:R3:W-:Y:S01]  /*15e0*/  STG.E.64 desc[UR36][R36.64+-0x8], R12 ;  /* 0xfffff80c24007986 */ /* 0x0007e2000c101b24 */
[----:B------:R-:W-:Y:S05]  /*15f0*/  @P1 BRA `(.L_x_13) ;  /* 0xfffffff800bc1947 */ /* 0x000fea000383ffff */
.L_x_12:
[----:B--2---:R-:W-:Y:S05]  /*1600*/  BSYNC.RECONVERGENT B1 ;  /* 0x0000000000017941 */ /* 0x004fea0003800200 */
.L_x_11:
[----:B------:R-:W-:Y:S05]  /*1610*/  @!P0 BRA `(.L_x_10) ;  /* 0x0000000400a48947 */ /* 0x000fea0003800000 */
[----:B------:R-:W-:Y:S01]  /*1620*/  LOP3.LUT R5, R28, 0x7, RZ, 0xc0, !PT ;  /* 0x000000071c057812 */ /* 0x000fe200078ec0ff */
[----:B------:R-:W-:Y:S03]  /*1630*/  BSSY.RECONVERGENT B1, `(.L_x_14) ;  /* 0x0000033000017945 */ /* 0x000fe60003800200 */
[C---:B------:R-:W-:Y:S01]  /*1640*/  LOP3.LUT P0, RZ, R5.reuse, 0x3, RZ, 0xc0, !PT ;  /* 0x0000000305ff7812 */ /* 0x040fe2000780c0ff */
[----:B------:R-:W-:-:S05]  /*1650*/  VIADD R3, R5, 0xffffffff ;  /* 0xffffffff05037836 */ /* 0x000fca0000000000 */
[----:B------:R-:W-:-:S13]  /*1660*/  ISETP.GE.U32.AND P1, PT, R3, 0x3, PT ;  /* 0x000000030300780c */ /* 0x000fda0003f26070 */
[----:B------:R-:W-:Y:S05]  /*1670*/  @!P1 BRA `(.L_x_15) ;  /* 0x0000000000b89947 */ /* 0x000fea0003800000 */
[----:B------:R-:W2:Y:S01]  /*1680*/  LDCU.64 UR4, c[0x0][0x388] ;  /* 0x00007100ff0477ac */ /* 0x000ea20008000a00 */
[----:B-1----:R-:W-:Y:S01]  /*1690*/  VIADD R3, R39, 0xffffffff ;  /* 0xffffffff27037836 */ /* 0x002fe20000000000 */
[----:B------:R-:W-:Y:S02]  /*16a0*/  SHF.R.S32.HI R25, RZ, 0x1f, R23 ;  /* 0x0000001fff197819 */ /* 0x000fe40000011417 */
[----:B------:R-:W-:Y:S01]  /*16b0*/  IADD3 R5, P1, PT, R23, R30, RZ ;  /* 0x0000001e17057210 */ /* 0x000fe20007f3e0ff */
[----:B------:R-:W-:Y:S01]  /*16c0*/  IMAD R10, R3, R4, RZ ;  /* 0x00000004030a7224 */ /* 0x000fe200078e02ff */
[----:B------:R-:W-:-:S03]  /*16d0*/  IADD3 R9, P2, PT, R22, R39, RZ ;  /* 0x0000002716097210 */ /* 0x000fc60007f5e0ff */
[----:B------:R-:W-:Y:S01]  /*16e0*/  IMAD.X R3, R25, 0x1, R0, P1 ;  /* 0x0000000119037824 */ /* 0x000fe200008e0600 */
[C---:B------:R-:W-:Y:S02]  /*16f0*/  IADD3 R11, P1, PT, R10.reuse, R5, RZ ;  /* 0x000000050a0b7210 */ /* 0x040fe40007f3e0ff */
[----:B------:R-:W-:Y:S02]  /*1700*/  LEA.HI.X.SX32 R20, R39, R24, 0x1, P2 ;  /* 0x0000001827147211 */ /* 0x000fe400010f0eff */
[----:B------:R-:W-:Y:S02]  /*1710*/  LEA.HI.X.SX32 R32, R10, R3, 0x1, P1 ;  /* 0x000000030a207211 */ /* 0x000fe400008f0eff */
[----:B------:R-:W-:Y:S02]  /*1720*/  LEA R8, P2, R9, R6, 0x3 ;  /* 0x0000000609087211 */ /* 0x000fe400078418ff */
[----:B--2---:R-:W-:Y:S02]  /*1730*/  LEA R14, P1, R11, UR4, 0x3 ;  /* 0x000000040b0e7c11 */ /* 0x004fe4000f8218ff */
[----:B------:R-:W-:-:S02]  /*1740*/  LEA.HI.X R9, R9, R7, R20, 0x3, P2 ;  /* 0x0000000709097211 */ /* 0x000fc400010f1c14 */
[----:B------:R-:W-:-:S03]  /*1750*/  LEA.HI.X R15, R11, UR5, R32, 0x3, P1 ;  /* 0x000000050b0f7c11 */ /* 0x000fc600088f1c20 */
[----:B------:R-:W2:Y:S04]  /*1760*/  LDG.E.64 R20, desc[UR36][R8.64+-0x8] ;  /* 0xfffff82408147981 */ /* 0x000ea8000c1e1b00 */
[----:B------:R-:W2:Y:S01]  /*1770*/  LDG.E.64 R14, desc[UR36][R14.64+-0x8] ;  /* 0xfffff8240e0e7981 */ /* 0x000ea2000c1e1b00 */
[----:B------:R-:W-:-:S05]  /*1780*/  IMAD.IADD R32, R10, 0x1, -R4 ;  /* 0x000000010a207824 */ /* 0x000fca00078e0a04 */
[----:B------:R-:W-:-:S04]  /*1790*/  IADD3 R11, P1, PT, R32, R5, RZ ;  /* 0x00000005200b7210 */ /* 0x000fc80007f3e0ff */
[----:B------:R-:W-:Y:S02]  /*17a0*/  LEA.HI.X.SX32 R34, R32, R3, 0x1, P1 ;  /* 0x0000000320227211 */ /* 0x000fe400008f0eff */
[----:B------:R-:W-:-:S04]  /*17b0*/  LEA R10, P1, R11, UR4, 0x3 ;  /* 0x000000040b0a7c11 */ /* 0x000fc8000f8218ff */
[----:B------:R-:W-:Y:S01]  /*17c0*/  LEA.HI.X R11, R11, UR5, R34, 0x3, P1 ;  /* 0x000000050b0b7c11 */ /* 0x000fe200088f1c22 */
[----:B--2---:R-:W-:-:S07]  /*17d0*/  DFMA R20, -R14, R20, R12 ;  /* 0x000000140e14722b */ /* 0x004fce000000010c */
[----:B------:R1:W-:Y:S04]  /*17e0*/  STG.E.64 desc[UR36][R36.64+-0x8], R20 ;  /* 0xfffff81424007986 */ /* 0x0003e8000c101b24 */
[----:B------:R-:W2:Y:S04]  /*17f0*/  LDG.E.64 R10, desc[UR36][R10.64+-0x8] ;  /* 0xfffff8240a0a7981 */ /* 0x000ea8000c1e1b00 */
[----:B0--3--:R-:W2:Y:S01]  /*1800*/  LDG.E.64 R12, desc[UR36][R8.64+-0x10] ;  /* 0xfffff024080c7981 */ /* 0x009ea2000c1e1b00 */
        /* <DEDUP_REMOVED lines=8> */
[----:B-1----:R-:W2:Y:S01]  /*1890*/  LDG.E.64 R20, desc[UR36][R8.64+-0x18] ;  /* 0xffffe82408147981 */ /* 0x002ea2000c1e1b00 */
[----:B------:R-:W-:-:S05]  /*18a0*/  IMAD.IADD R32, R32, 0x1, -R4 ;  /* 0x0000000120207824 */ /* 0x000fca00078e0a04 */
[----:B------:R-:W-:-:S04]  /*18b0*/  IADD3 R5, P1, PT, R32, R5, RZ ;  /* 0x0000000520057210 */ /* 0x000fc80007f3e0ff */
[----:B------:R-:W-:Y:S02]  /*18c0*/  LEA.HI.X.SX32 R32, R32, R3, 0x1, P1 ;  /* 0x0000000320207211 */ /* 0x000fe400008f0eff */
[----:B------:R-:W-:-:S04]  /*18d0*/  LEA R10, P1, R5, UR4, 0x3 ;  /* 0x00000004050a7c11 */ /* 0x000fc8000f8218ff */
[----:B------:R-:W-:Y:S01]  /*18e0*/  LEA.HI.X R11, R5, UR5, R32, 0x3, P1 ;  /* 0x00000005050b7c11 */ /* 0x000fe200088f1c20 */
[----:B--2---:R-:W-:-:S07]  /*18f0*/  DFMA R20, -R14, R20, R12 ;  /* 0x000000140e14722b */ /* 0x004fce000000010c */
[----:B------:R2:W-:Y:S04]  /*1900*/  STG.E.64 desc[UR36][R36.64+-0x8], R20 ;  /* 0xfffff81424007986 */ /* 0x0005e8000c101b24 */
[----:B------:R-:W0:Y:S04]  /*1910*/  LDG.E.64 R32, desc[UR36][R8.64+-0x20] ;  /* 0xffffe02408207981 */ /* 0x000e28000c1e1b00 */
[----:B------:R-:W0:Y:S01]  /*1920*/  LDG.E.64 R10, desc[UR36][R10.64+-0x8] ;  /* 0xfffff8240a0a7981 */ /* 0x000e22000c1e1b00 */
[----:B------:R-:W-:Y:S01]  /*1930*/  VIADD R39, R39, 0xfffffffc ;  /* 0xfffffffc27277836 */ /* 0x000fe20000000000 */
[----:B0-----:R-:W-:-:S07]  /*1940*/  DFMA R12, -R10, R32, R20 ;  /* 0x000000200a0c722b */ /* 0x001fce0000000114 */
[----:B------:R2:W-:Y:S04]  /*1950*/  STG.E.64 desc[UR36][R36.64+-0x8], R12 ;  /* 0xfffff80c24007986 */ /* 0x0005e8000c101b24 */
.L_x_15:
[----:B------:R-:W-:Y:S05]  /*1960*/  BSYNC.RECONVERGENT B1 ;  /* 0x0000000000017941 */ /* 0x000fea0003800200 */
.L_x_14:
[----:B------:R-:W-:Y:S05]  /*1970*/  @!P0 BRA `(.L_x_10) ;  /* 0x0000000000cc8947 */ /* 0x000fea0003800000 */
[C---:B------:R-:W-:Y:S01]  /*1980*/  LOP3.LUT R3, R27.reuse, 0x3, RZ, 0xc0, !PT ;  /* 0x000000031b037812 */ /* 0x040fe200078ec0ff */
[----:B------:R-:W-:Y:S01]  /*1990*/  BSSY.RECONVERGENT B1, `(.L_x_16) ;  /* 0x0000020000017945 */ /* 0x000fe20003800200 */
[----:B------:R-:W-:Y:S02]  /*19a0*/  LOP3.LUT R5, R27, 0x1, RZ, 0xc0, !PT ;  /* 0x000000011b057812 */ /* 0x000fe400078ec0ff */
[----:B------:R-:W-:Y:S02]  /*19b0*/  ISETP.NE.AND P1, PT, R3, 0x1, PT ;  /* 0x000000010300780c */ /* 0x000fe40003f25270 */
[----:B------:R-:W-:-:S11]  /*19c0*/  ISETP.NE.U32.AND P0, PT, R5, 0x1, PT ;  /* 0x000000010500780c */ /* 0x000fd60003f05070 */
[----:B------:R-:W-:Y:S05]  /*19d0*/  @!P1 BRA `(.L_x_17) ;  /* 0x00000000006c9947 */ /* 0x000fea0003800000 */
[----:B------:R-:W2:Y:S01]  /*19e0*/  LDCU.64 UR4, c[0x0][0x388] ;  /* 0x00007100ff0477ac */ /* 0x000ea20008000a00 */
[----:B-1----:R-:W-:Y:S01]  /*19f0*/  VIADD R3, R39, 0xffffffff ;  /* 0xffffffff27037836 */ /* 0x002fe20000000000 */
[----:B------:R-:W-:Y:S02]  /*1a00*/  IADD3 R14, P1, PT, R23, R30, RZ ;  /* 0x0000001e170e7210 */ /* 0x000fe40007f3e0ff */
[----:B------:R-:W-:Y:S01]  /*1a10*/  IADD3 R9, P2, PT, R22, R39, RZ ;  /* 0x0000002716097210 */ /* 0x000fe20007f5e0ff */
[----:B------:R-:W-:Y:S02]  /*1a20*/  IMAD R3, R3, R4, RZ ;  /* 0x0000000403037224 */ /* 0x000fe400078e02ff */
[----:B------:R-:W-:Y:S01]  /*1a30*/  IMAD.X R32, R25, 0x1, R0, P1 ;  /* 0x0000000119207824 */ /* 0x000fe200008e0600 */
[----:B------:R-:W-:Y:S02]  /*1a40*/  LEA.HI.X.SX32 R34, R39, R24, 0x1, P2 ;  /* 0x0000001827227211 */ /* 0x000fe400010f0eff */
[----:B------:R-:W-:-:S02]  /*1a50*/  IADD3 R5, P1, PT, R3, R14, RZ ;  /* 0x0000000e03057210 */ /* 0x000fc40007f3e0ff */
[----:B------:R-:W-:Y:S02]  /*1a60*/  LEA R10, P2, R9, R6, 0x3 ;  /* 0x00000006090a7211 */ /* 0x000fe400078418ff */
[----:B------:R-:W-:Y:S02]  /*1a70*/  LEA.HI.X.SX32 R8, R3, R32, 0x1, P1 ;  /* 0x0000002003087211 */ /* 0x000fe400008f0eff */
[----:B------:R-:W-:Y:S02]  /*1a80*/  LEA.HI.X R11, R9, R7, R34, 0x3, P2 ;  /* 0x00000007090b7211 */ /* 0x000fe400010f1c22 */
[----:B--2---:R-:W-:-:S04]  /*1a90*/  LEA R20, P1, R5, UR4, 0x3 ;  /* 0x0000000405147c11 */ /* 0x004fc8000f8218ff */
[----:B------:R-:W-:Y:S02]  /*1aa0*/  LEA.HI.X R21, R5, UR5, R8, 0x3, P1 ;  /* 0x0000000505157c11 */ /* 0x000fe400088f1c08 */
        /* <DEDUP_REMOVED lines=9> */
[----:B0--3--:R-:W2:Y:S04]  /*1b40*/  LDG.E.64 R12, desc[UR36][R10.64+-0x10] ;  /* 0xfffff0240a0c7981 */ /* 0x009ea8000c1e1b00 */
[----:B------:R-:W2:Y:S01]  /*1b50*/  LDG.E.64 R14, desc[UR36][R14.64+-0x8] ;  /* 0xfffff8240e0e7981 */ /* 0x000ea2000c1e1b00 */
[----:B------:R-:W-:Y:S01]  /*1b60*/  VIADD R39, R39, 0xfffffffe ;  /* 0xfffffffe27277836 */ /* 0x000fe20000000000 */
[----:B--2---:R-:W-:-:S07]  /*1b70*/  DFMA R12, -R14, R12, R8 ;  /* 0x0000000c0e0c722b */ /* 0x004fce0000000108 */
[----:B------:R4:W-:Y:S04]  /*1b80*/  STG.E.64 desc[UR36][R36.64+-0x8], R12 ;  /* 0xfffff80c24007986 */ /* 0x0009e8000c101b24 */
.L_x_17:
[----:B------:R-:W-:Y:S05]  /*1b90*/  BSYNC.RECONVERGENT B1 ;  /* 0x0000000000017941 */ /* 0x000fea0003800200 */
.L_x_16:
[----:B------:R-:W-:Y:S05]  /*1ba0*/  @P0 BRA `(.L_x_10) ;  /* 0x0000000000400947 */ /* 0x000fea0003800000 */
[----:B------:R-:W5:Y:S01]  /*1bb0*/  LDCU.64 UR4, c[0x0][0x388] ;  /* 0x00007100ff0477ac */ /* 0x000f620008000a00 */
[----:B-1----:R-:W-:Y:S01]  /*1bc0*/  VIADD R3, R39, 0xffffffff ;  /* 0xffffffff27037836 */ /* 0x002fe20000000000 */
[----:B----4-:R-:W-:-:S03]  /*1bd0*/  IADD3 R9, P2, PT, R22, R39, RZ ;  /* 0x0000002716097210 */ /* 0x010fc60007f5e0ff */
[----:B------:R-:W-:Y:S01]  /*1be0*/  IMAD R3, R3, R4, RZ ;  /* 0x0000000403037224 */ /* 0x000fe200078e02ff */
[----:B------:R-:W-:Y:S02]  /*1bf0*/  LEA.HI.X.SX32 R10, R39, R24, 0x1, P2 ;  /* 0x00000018270a7211 */ /* 0x000fe400010f0eff */
[----:B------:R-:W-:Y:S02]  /*1c00*/  LEA R6, P2, R9, R6, 0x3 ;  /* 0x0000000609067211 */ /* 0x000fe400078418ff */
[----:B------:R-:W-:Y:S02]  /*1c10*/  SHF.R.S32.HI R5, RZ, 0x1f, R3 ;  /* 0x0000001fff057819 */ /* 0x000fe40000011403 */
[----:B------:R-:W-:Y:S02]  /*1c20*/  IADD3 R3, P0, P1, R3, R30, R23 ;  /* 0x0000001e03037210 */ /* 0x000fe4000791e017 */
[----:B------:R-:W-:Y:S02]  /*1c30*/  LEA.HI.X R7, R9, R7, R10, 0x3, P2 ;  /* 0x0000000709077211 */ /* 0x000fe400010f1c0a */
[----:B------:R-:W-:-:S02]  /*1c40*/  IADD3.X R14, PT, PT, R5, R0, R25, P0, P1 ;  /* 0x00000000050e7210 */ /* 0x000fc400007e2419 */
[C---:B-----5:R-:W-:Y:S02]  /*1c50*/  LEA R8, P0, R3.reuse, UR4, 0x3 ;  /* 0x0000000403087c11 */ /* 0x060fe4000f8018ff */
[----:B------:R-:W0:Y:S02]  /*1c60*/  LDG.E.64 R6, desc[UR36][R6.64+-0x8] ;  /* 0xfffff82406067981 */ /* 0x000e24000c1e1b00 */
[----:B------:R-:W-:-:S06]  /*1c70*/  LEA.HI.X R9, R3, UR5, R14, 0x3, P0 ;  /* 0x0000000503097c11 */ /* 0x000fcc00080f1c0e */
[----:B------:R-:W0:Y:S02]  /*1c80*/  LDG.E.64 R8, desc[UR36][R8.64+-0x8] ;  /* 0xfffff82408087981 */ /* 0x000e24000c1e1b00 */
[----:B0-23--:R-:W-:-:S07]  /*1c90*/  DFMA R12, -R8, R6, R12 ;  /* 0x00000006080c722b */ /* 0x00dfce000000010c */
[----:B------:R0:W-:Y:S04]  /*1ca0*/  STG.E.64 desc[UR36][R36.64+-0x8], R12 ;  /* 0xfffff80c24007986 */ /* 0x0001e8000c101b24 */
.L_x_10:
[----:B--2---:R-:W-:Y:S05]  /*1cb0*/  BSYNC.RECONVERGENT B0 ;  /* 0x0000000000007941 */ /* 0x004fea0003800200 */
.L_x_9:
[----:B------:R-:W2:Y:S01]  /*1cc0*/  LDCU.64 UR4, c[0x0][0x388] ;  /* 0x00007100ff0477ac */ /* 0x000ea20008000a00 */
[----:B------:R-:W-:Y:S01]  /*1cd0*/  IMAD R4, R29, R4, RZ ;  /* 0x000000041d047224 */ /* 0x000fe200078e02ff */
[----:B------:R-:W-:-:S04]  /*1ce0*/  SHF.R.S32.HI R25, RZ, 0x1f, R23 ;  /* 0x0000001fff197819 */ /* 0x000fc80000011417 */
[----:B------:R-:W-:Y:S02]  /*1cf0*/  SHF.R.S32.HI R3, RZ, 0x1f, R4 ;  /* 0x0000001fff037819 */ /* 0x000fe40000011404 */
[----:B------:R-:W-:-:S04]  /*1d00*/  IADD3 R4, P0, P1, R4, R30, R23 ;  /* 0x0000001e04047210 */ /* 0x000fc8000791e017 */
[----:B------:R-:W-:Y:S02]  /*1d10*/  IADD3.X R3, PT, PT, R3, R0, R25, P0, P1 ;  /* 0x0000000003037210 */ /* 0x000fe400007e2419 */
[----:B--2---:R-:W-:-:S04]  /*1d20*/  LEA R6, P0, R4, UR4, 0x3 ;  /* 0x0000000404067c11 */ /* 0x004fc8000f8018ff */
[----:B------:R-:W-:-:S06]  /*1d30*/  LEA.HI.X R7, R4, UR5, R3, 0x3, P0 ;  /* 0x0000000504077c11 */ /* 0x000fcc00080f1c03 */
[----:B------:R-:W2:Y:S01]  /*1d40*/  LDG.E.64 R6, desc[UR36][R6.64+-0x8] ;  /* 0xfffff82406067981 */ /* 0x000ea2000c1e1b00 */
[----:B------:R-:W-:Y:S01]  /*1d50*/  IMAD.MOV.U32 R4, RZ, RZ, 0x1 ;  /* 0x00000001ff047424 */ /* 0x000fe200078e00ff */
[----:B------:R-:W-:Y:S01]  /*1d60*/  FSETP.GEU.AND P1, PT, |R13|, 6.5827683646048100446e-37, PT ;  /* 0x036000000d00780b */ /* 0x000fe20003f2e200 */
[----:B------:R-:W-:Y:S01]  /*1d70*/  BSSY.RECONVERGENT B0, `(.L_x_18) ;  /* 0x0000013000007945 */ /* 0x000fe20003800200 */
[----:B--2---:R-:W4:Y:S03]  /*1d80*/  MUFU.RCP64H R5, R7 ;  /* 0x0000000700057308 */ /* 0x004f260000001800 */
[----:B----4-:R-:W-:-:S08]  /*1d90*/  DFMA R8, -R6, R4, 1 ;  /* 0x3ff000000608742b */ /* 0x010fd00000000104 */
[----:B------:R-:W-:-:S08]  /*1da0*/  DFMA R8, R8, R8, R8 ;  /* 0x000000080808722b */ /* 0x000fd00000000008 */
[----:B------:R-:W-:-:S08]  /*1db0*/  DFMA R8, R4, R8, R4 ;  /* 0x000000080408722b */ /* 0x000fd00000000004 */
        /* <DEDUP_REMOVED lines=11> */
[----:B01-3--:R-:W-:Y:S05]  /*1e70*/  CALL.REL.NOINC `($__internal_0_$__cuda_sm20_div_rn_f64_full) ;  /* 0x0000000000687944 */ /* 0x00bfea0003c00000 */
[----:B------:R-:W-:Y:S02]  /*1e80*/  IMAD.MOV.U32 R4, RZ, RZ, R12 ;  /* 0x000000ffff047224 */ /* 0x000fe400078e000c */
[----:B------:R-:W-:-:S07]  /*1e90*/  IMAD.MOV.U32 R5, RZ, RZ, R13 ;  /* 0x000000ffff057224 */ /* 0x000fce00078e000d */
.L_x_19:
[----:B------:R-:W-:Y:S05]  /*1ea0*/  BSYNC.RECONVERGENT B0 ;  /* 0x0000000000007941 */ /* 0x000fea0003800200 */
.L_x_18:
[----:B------:R2:W-:Y:S01]  /*1eb0*/  STG.E.64 desc[UR36][R36.64+-0x8], R4 ;  /* 0xfffff80424007986 */ /* 0x0005e2000c101b24 */
[----:B------:R-:W-:Y:S01]  /*1ec0*/  DSETP.NEU.AND P0, PT, R4, RZ, PT ;  /* 0x000000ff0400722a */ /* 0x000fe20003f0d000 */
[----:B------:R-:W-:-:S13]  /*1ed0*/  BSSY.RECONVERGENT B6, `(.L_x_20) ;  /* 0x000000d000067945 */ /* 0x000fda0003800200 */
[----:B--2---:R-:W-:Y:S05]  /*1ee0*/  @!P0 BRA `(.L_x_21) ;  /* 0x00000000002c8947 */ /* 0x004fea0003800000 */
[----:B------:R-:W-:Y:S01]  /*1ef0*/  MOV R0, 0x0 ;  /* 0x0000000000007802 */ /* 0x000fe20000000f00 */
[----:B------:R2:W-:Y:S01]  /*1f00*/  STL.64 [R1], R16 ;  /* 0x0000001001007387 */ /* 0x0005e20000100a00 */
[----:B------:R-:W4:Y:S01]  /*1f10*/  LDCU.64 UR4, c[0x4][0x8] ;  /* 0x01000100ff0477ac */ /* 0x000f220008000a00 */
[----:B------:R-:W-:Y:S01]  /*1f20*/  IMAD.MOV.U32 R6, RZ, RZ, R18 ;  /* 0x000000ffff067224 */ /* 0x000fe200078e0012 */
[----:B------:R2:W0:Y:S01]  /*1f30*/  LDC.64 R8, c[0x4][R0] ;  /* 0x0100000000087b82 */ /* 0x0004220000000a00 */
[----:B------:R2:W-:Y:S01]  /*1f40*/  STL [R1+0x8], R2 ;  /* 0x0000080201007387 */ /* 0x0005e20000100800 */
[----:B------:R-:W-:Y:S02]  /*1f50*/  IMAD.MOV.U32 R7, RZ, RZ, R19 ;  /* 0x000000ffff077224 */ /* 0x000fe400078e0013 */
[----:B----4-:R-:W-:Y:S02]  /*1f60*/  IMAD.U32 R4, RZ, RZ, UR4 ;  /* 0x00000004ff047e24 */ /* 0x010fe4000f8e00ff */
[----:B--2---:R-:W-:-:S07]  /*1f70*/  IMAD.U32 R5, RZ, RZ, UR5 ;  /* 0x00000005ff057e24 */ /* 0x004fce000f8e00ff */
[----:B------:R-:W-:-:S07]  /*1f80*/  LEPC R20, `(.L_x_21) ;  /* 0x000000001014794e */ /* 0x000fce0000000000 */
[----:B01-3--:R-:W-:Y:S05]  /*1f90*/  CALL.ABS.NOINC R8 ;  /* 0x0000000008007343 */ /* 0x00bfea0003c00000 */
.L_x_21:
[----:B------:R-:W-:Y:S05]  /*1fa0*/  BSYNC.RECONVERGENT B6 ;  /* 0x0000000000067941 */ /* 0x000fea0003800200 */
.L_x_20:
[----:B------:R-:W-:Y:S01]  /*1fb0*/  ISETP.GT.U32.AND P0, PT, R30, 0x1, PT ;  /* 0x000000011e00780c */ /* 0x000fe20003f04070 */
[----:B------:R-:W-:Y:S02]  /*1fc0*/  VIADD R28, R28, 0x1 ;  /* 0x000000011c1c7836 */ /* 0x000fe40000000000 */
[----:B------:R-:W-:Y:S02]  /*1fd0*/  VIADD R27, R27, 0x1 ;  /* 0x000000011b1b7836 */ /* 0x000fe40000000000 */
[----:B------:R-:W-:Y:S02]  /*1fe0*/  VIADD R26, R26, 0x1 ;  /* 0x000000011a1a7836 */ /* 0x000fe40000000000 */
[----:B------:R-:W-:-:S06]  /*1ff0*/  IMAD.MOV.U32 R30, RZ, RZ, R29 ;  /* 0x000000ffff1e7224 */ /* 0x000fcc00078e001d */
[----:B------:R-:W-:Y:S05]  /*2000*/  @P0 BRA `(.L_x_22) ;  /* 0xffffffec00840947 */ /* 0x000fea000383ffff */
[----:B------:R-:W-:Y:S05]  /*2010*/  EXIT ;  /* 0x000000000000794d */ /* 0x000fea0003800000 */
        .weak           $__internal_0_$__cuda_sm20_div_rn_f64_full
        .type           $__internal_0_$__cuda_sm20_div_rn_f64_full,@function
        .size           $__internal_0_$__cuda_sm20_div_rn_f64_full,(.L_x_29 - $__internal_0_$__cuda_sm20_div_rn_f64_full)
$__internal_0_$__cuda_sm20_div_rn_f64_full:
[C---:B------:R-:W-:Y:S01]  /*2020*/  FSETP.GEU.AND P0, PT, |R7|.reuse, 1.469367938527859385e-39, PT ;  /* 0x001000000700780b */ /* 0x040fe20003f0e200 */
[----:B------:R-:W-:Y:S01]  /*2030*/  IMAD.MOV.U32 R10, RZ, RZ, 0x1 ;  /* 0x00000001ff0a7424 */ /* 0x000fe200078e00ff */
[----:B------:R-:W-:Y:S01]  /*2040*/  LOP3.LUT R8, R7, 0x800fffff, RZ, 0xc0, !PT ;  /* 0x800fffff07087812 */ /* 0x000fe200078ec0ff */
[----:B------:R-:W-:Y:S01]  /*2050*/  IMAD.MOV.U32 R31, RZ, RZ, 0x1ca00000 ;  /* 0x1ca00000ff1f7424 */ /* 0x000fe200078e00ff */
[C---:B------:R-:W-:Y:S01]  /*2060*/  FSETP.GEU.AND P3, PT, |R5|.reuse, 1.469367938527859385e-39, PT ;  /* 0x001000000500780b */ /* 0x040fe20003f6e200 */
[----:B------:R-:W-:Y:S01]  /*2070*/  BSSY.RECONVERGENT B1, `(.L_x_23) ;  /* 0x0000053000017945 */ /* 0x000fe20003800200 */
[----:B------:R-:W-:Y:S01]  /*2080*/  LOP3.LUT R9, R8, 0x3ff00000, RZ, 0xfc, !PT ;  /* 0x3ff0000008097812 */ /* 0x000fe200078efcff */
[----:B------:R-:W-:Y:S01]  /*2090*/  IMAD.MOV.U32 R8, RZ, RZ, R6 ;  /* 0x000000ffff087224 */ /* 0x000fe200078e0006 */
[----:B------:R-:W-:Y:S02]  /*20a0*/  LOP3.LUT R3, R5, 0x7ff00000, RZ, 0xc0, !PT ;  /* 0x7ff0000005037812 */ /* 0x000fe400078ec0ff */
[----:B------:R-:W-:-:S03]  /*20b0*/  LOP3.LUT R20, R7, 0x7ff00000, RZ, 0xc0, !PT ;  /* 0x7ff0000007147812 */ /* 0x000fc600078ec0ff */
[----:B------:R-:W-:Y:S01]  /*20c0*/  @!P0 DMUL R8, R6, 8.98846567431157953865e+307 ;  /* 0x7fe0000006088828 */ /* 0x000fe20000000000 */
[----:B------:R-:W-:-:S03]  /*20d0*/  ISETP.GE.U32.AND P2, PT, R3, R20, PT ;  /* 0x000000140300720c */ /* 0x000fc60003f46070 */
[----:B------:R-:W-:Y:S02]  /*20e0*/  @!P3 LOP3.LUT R14, R7, 0x7ff00000, RZ, 0xc0, !PT ;  /* 0x7ff00000070eb812 */ /* 0x000fe400078ec0ff */
[----:B------:R-:W0:Y:S02]  /*20f0*/  MUFU.RCP64H R11, R9 ;  /* 0x00000009000b7308 */ /* 0x000e240000001800 */
[----:B------:R-:W-:-:S04]  /*2100*/  @!P3 ISETP.GE.U32.AND P4, PT, R3, R14, PT ;  /* 0x0000000e0300b20c */ /* 0x000fc80003f86070 */
[----:B------:R-:W-:-:S04]  /*2110*/  @!P3 SEL R15, R31, 0x63400000, !P4 ;  /* 0x634000001f0fb807 */ /* 0x000fc80006000000 */
[----:B------:R-:W-:-:S04]  /*2120*/  @!P3 LOP3.LUT R32, R15, 0x80000000, R5, 0xf8, !PT ;  /* 0x800000000f20b812 */ /* 0x000fc800078ef805 */
[----:B------:R-:W-:Y:S01]  /*2130*/  @!P3 LOP3.LUT R33, R32, 0x100000, RZ, 0xfc, !PT ;  /* 0x001000002021b812 */ /* 0x000fe200078efcff */
[----:B------:R-:W-:Y:S01]  /*2140*/  @!P3 IMAD.MOV.U32 R32, RZ, RZ, RZ ;  /* 0x000000ffff20b224 */ /* 0x000fe200078e00ff */
[----:B0-----:R-:W-:-:S08]  /*2150*/  DFMA R12, R10, -R8, 1 ;  /* 0x3ff000000a0c742b */ /* 0x001fd00000000808 */
[----:B------:R-:W-:-:S08]  /*2160*/  DFMA R12, R12, R12, R12 ;  /* 0x0000000c0c0c722b */ /* 0x000fd0000000000c */
[----:B------:R-:W-:Y:S01]  /*2170*/  DFMA R12, R10, R12, R10 ;  /* 0x0000000c0a0c722b */ /* 0x000fe2000000000a */
[----:B------:R-:W-:Y:S01]  /*2180*/  SEL R11, R31, 0x63400000, !P2 ;  /* 0x634000001f0b7807 */ /* 0x000fe20005000000 */
[----:B------:R-:W-:-:S03]  /*2190*/  IMAD.MOV.U32 R10, RZ, RZ, R4 ;  /* 0x000000ffff0a7224 */ /* 0x000fc600078e0004 */
[----:B------:R-:W-:-:S03]  /*21a0*/  LOP3.LUT R11, R11, 0x800fffff, R5, 0xf8, !PT ;  /* 0x800fffff0b0b7812 */ /* 0x000fc600078ef805 */
[----:B------:R-:W-:-:S03]  /*21b0*/  DFMA R14, R12, -R8, 1 ;  /* 0x3ff000000c0e742b */ /* 0x000fc60000000808 */
[----:B------:R-:W-:Y:S01]  /*21c0*/  @!P3 DFMA R10, R10, 2, -R32 ;  /* 0x400000000a0ab82b */ /* 0x000fe20000000820 */
[----:B------:R-:W-:-:S04]  /*21d0*/  IMAD.MOV.U32 R32, RZ, RZ, R3 ;  /* 0x000000ffff207224 */ /* 0x000fc800078e0003 */
[----:B------:R-:W-:Y:S01]  /*21e0*/  DFMA R12, R12, R14, R12 ;  /* 0x0000000e0c0c722b */ /* 0x000fe2000000000c */
[----:B------:R-:W-:Y:S01]  /*21f0*/  IMAD.MOV.U32 R33, RZ, RZ, R20 ;  /* 0x000000ffff217224 */ /* 0x000fe200078e0014 */
[----:B------:R-:W-:-:S03]  /*2200*/  @!P0 LOP3.LUT R33, R9, 0x7ff00000, RZ, 0xc0, !PT ;  /* 0x7ff0000009218812 */ /* 0x000fc600078ec0ff */
[----:B------:R-:W-:Y:S02]  /*2210*/  @!P3 LOP3.LUT R32, R11, 0x7ff00000, RZ, 0xc0, !PT ;  /* 0x7ff000000b20b812 */ /* 0x000fe400078ec0ff */
[----:B------:R-:W-:Y:S01]  /*2220*/  VIADD R35, R33, 0xffffffff ;  /* 0xffffffff21237836 */ /* 0x000fe20000000000 */
[----:B------:R-:W-:Y:S02]  /*2230*/  DMUL R14, R12, R10 ;  /* 0x0000000a0c0e7228 */ /* 0x000fe40000000000 */
[----:B------:R-:W-:-:S05]  /*2240*/  VIADD R34, R32, 0xffffffff ;  /* 0xffffffff20227836 */ /* 0x000fca0000000000 */
[----:B------:R-:W-:Y:S01]  /*2250*/  ISETP.GT.U32.AND P0, PT, R34, 0x7feffffe, PT ;  /* 0x7feffffe2200780c */ /* 0x000fe20003f04070 */
[----:B------:R-:W-:-:S03]  /*2260*/  DFMA R20, R14, -R8, R10 ;  /* 0x800000080e14722b */ /* 0x000fc6000000000a */
[----:B------:R-:W-:-:S05]  /*2270*/  ISETP.GT.U32.OR P0, PT, R35, 0x7feffffe, P0 ;  /* 0x7feffffe2300780c */ /* 0x000fca0000704470 */
[----:B------:R-:W-:-:S08]  /*2280*/  DFMA R20, R12, R20, R14 ;  /* 0x000000140c14722b */ /* 0x000fd0000000000e */
[----:B------:R-:W-:Y:S05]  /*2290*/  @P0 BRA `(.L_x_24) ;  /* 0x00000000006c0947 */ /* 0x000fea0003800000 */
[----:B------:R-:W-:-:S04]  /*22a0*/  LOP3.LUT R12, R7, 0x7ff00000, RZ, 0xc0, !PT ;  /* 0x7ff00000070c7812 */ /* 0x000fc800078ec0ff */
[CC--:B------:R-:W-:Y:S02]  /*22b0*/  VIADDMNMX R4, R3.reuse, -R12.reuse, 0xb9600000, !PT ;  /* 0xb960000003047446 */ /* 0x0c0fe4000780090c */
[----:B------:R-:W-:Y:S02]  /*22c0*/  ISETP.GE.U32.AND P0, PT, R3, R12, PT ;  /* 0x0000000c0300720c */ /* 0x000fe40003f06070 */
[----:B------:R-:W-:Y:S02]  /*22d0*/  VIMNMX R3, PT, PT, R4, 0x46a00000, PT ;  /* 0x46a0000004037848 */ /* 0x000fe40003fe0100 */
[----:B------:R-:W-:-:S05]  /*22e0*/  SEL R4, R31, 0x63400000, !P0 ;  /* 0x634000001f047807 */ /* 0x000fca0004000000 */
[----:B------:R-:W-:Y:S02]  /*22f0*/  IMAD.IADD R3, R3, 0x1, -R4 ;  /* 0x0000000103037824 */ /* 0x000fe400078e0a04 */
[----:B------:R-:W-:Y:S02]  /*2300*/  IMAD.MOV.U32 R4, RZ, RZ, RZ ;  /* 0x000000ffff047224 */ /* 0x000fe400078e00ff */
[----:B------:R-:W-:-:S06]  /*2310*/  VIADD R5, R3, 0x7fe00000 ;  /* 0x7fe0000003057836 */ /* 0x000fcc0000000000 */
[----:B------:R-:W-:-:S10]  /*2320*/  DMUL R12, R20, R4 ;  /* 0x00000004140c7228 */ /* 0x000fd40000000000 */
[----:B------:R-:W-:-:S13]  /*2330*/  FSETP.GTU.AND P0, PT, |R13|, 1.469367938527859385e-39, PT ;  /* 0x001000000d00780b */ /* 0x000fda0003f0c200 */
[----:B------:R-:W-:Y:S05]  /*2340*/  @P0 BRA `(.L_x_25) ;  /* 0x0000000000940947 */ /* 0x000fea0003800000 */
[----:B------:R-:W-:Y:S01]  /*2350*/  DFMA R8, R20, -R8, R10 ;  /* 0x800000081408722b */ /* 0x000fe2000000000a */
[----:B------:R-:W-:-:S09]  /*2360*/  IMAD.MOV.U32 R6, RZ, RZ, RZ ;  /* 0x000000ffff067224 */ /* 0x000fd200078e00ff */
[C---:B------:R-:W-:Y:S02]  /*2370*/  FSETP.NEU.AND P0, PT, R9.reuse, RZ, PT ;  /* 0x000000ff0900720b */ /* 0x040fe40003f0d000 */
[----:B------:R-:W-:-:S04]  /*2380*/  LOP3.LUT R11, R9, 0x80000000, R7, 0x48, !PT ;  /* 0x80000000090b7812 */ /* 0x000fc800078e4807 */
[----:B------:R-:W-:-:S07]  /*2390*/  LOP3.LUT R7, R11, R5, RZ, 0xfc, !PT ;  /* 0x000000050b077212 */ /* 0x000fce00078efcff */
[----:B------:R-:W-:Y:S05]  /*23a0*/  @!P0 BRA `(.L_x_25) ;  /* 0x00000000007c8947 */ /* 0x000fea0003800000 */
[----:B------:R-:W-:Y:S01]  /*23b0*/  IMAD.MOV R5, RZ, RZ, -R3 ;  /* 0x000000ffff057224 */ /* 0x000fe200078e0a03 */
[----:B------:R-:W-:Y:S01]  /*23c0*/  DMUL.RP R6, R20, R6 ;  /* 0x0000000614067228 */ /* 0x000fe20000008000 */
[----:B------:R-:W-:Y:S01]  /*23d0*/  IMAD.MOV.U32 R4, RZ, RZ, RZ ;  /* 0x000000ffff047224 */ /* 0x000fe200078e00ff */
[----:B------:R-:W-:-:S05]  /*23e0*/  IADD3 R3, PT, PT, -R3, -0x43300000, RZ ;  /* 0xbcd0000003037810 */ /* 0x000fca0007ffe1ff */
[----:B------:R-:W-:-:S03]  /*23f0*/  DFMA R4, R12, -R4, R20 ;  /* 0x800000040c04722b */ /* 0x000fc60000000014 */
[----:B------:R-:W-:-:S07]  /*2400*/  LOP3.LUT R11, R7, R11, RZ, 0x3c, !PT ;  /* 0x0000000b070b7212 */ /* 0x000fce00078e3cff */
[----:B------:R-:W-:-:S04]  /*2410*/  FSETP.NEU.AND P0, PT, |R5|, R3, PT ;  /* 0x000000030500720b */ /* 0x000fc80003f0d200 */
[----:B------:R-:W-:Y:S02]  /*2420*/  FSEL R12, R6, R12, !P0 ;  /* 0x0000000c060c7208 */ /* 0x000fe40004000000 */
[----:B------:R-:W-:Y:S01]  /*2430*/  FSEL R13, R11, R13, !P0 ;  /* 0x0000000d0b0d7208 */ /* 0x000fe20004000000 */
[----:B------:R-:W-:Y:S06]  /*2440*/  BRA `(.L_x_25) ;  /* 0x0000000000547947 */ /* 0x000fec0003800000 */
.L_x_24:
[----:B------:R-:W-:-:S14]  /*2450*/  DSETP.NAN.AND P0, PT, R4, R4, PT ;  /* 0x000000040400722a */ /* 0x000fdc0003f08000 */
[----:B------:R-:W-:Y:S05]  /*2460*/  @P0 BRA `(.L_x_26) ;  /* 0x0000000000440947 */ /* 0x000fea0003800000 */
[----:B------:R-:W-:-:S14]  /*2470*/  DSETP.NAN.AND P0, PT, R6, R6, PT ;  /* 0x000000060600722a */ /* 0x000fdc0003f08000 */
[----:B------:R-:W-:Y:S05]  /*2480*/  @P0 BRA `(.L_x_27) ;  /* 0x0000000000300947 */ /* 0x000fea0003800000 */
[----:B------:R-:W-:Y:S01]  /*2490*/  ISETP.NE.AND P0, PT, R32, R33, PT ;  /* 0x000000212000720c */ /* 0x000fe20003f05270 */
[----:B------:R-:W-:Y:S02]  /*24a0*/  IMAD.MOV.U32 R12, RZ, RZ, 0x0 ;  /* 0x00000000ff0c7424 */ /* 0x000fe400078e00ff */
[----:B------:R-:W-:-:S10]  /*24b0*/  IMAD.MOV.U32 R13, RZ, RZ, -0x80000 ;  /* 0xfff80000ff0d7424 */ /* 0x000fd400078e00ff */
[----:B------:R-:W-:Y:S05]  /*24c0*/  @!P0 BRA `(.L_x_25) ;  /* 0x0000000000348947 */ /* 0x000fea0003800000 */
[----:B------:R-:W-:Y:S02]  /*24d0*/  ISETP.NE.AND P0, PT, R32, 0x7ff00000, PT ;  /* 0x7ff000002000780c */ /* 0x000fe40003f05270 */
[----:B------:R-:W-:Y:S02]  /*24e0*/  LOP3.LUT R13, R5, 0x80000000, R7, 0x48, !PT ;  /* 0x80000000050d7812 */ /* 0x000fe400078e4807 */
[----:B------:R-:W-:-:S13]  /*24f0*/  ISETP.EQ.OR P0, PT, R33, RZ, !P0 ;  /* 0x000000ff2100720c */ /* 0x000fda0004702670 */
[----:B------:R-:W-:Y:S01]  /*2500*/  @P0 LOP3.LUT R3, R13, 0x7ff00000, RZ, 0xfc, !PT ;  /* 0x7ff000000d030812 */ /* 0x000fe200078efcff */
[----:B------:R-:W-:Y:S02]  /*2510*/  @!P0 IMAD.MOV.U32 R12, RZ, RZ, RZ ;  /* 0x000000ffff0c8224 */ /* 0x000fe400078e00ff */
[----:B------:R-:W-:Y:S02]  /*2520*/  @P0 IMAD.MOV.U32 R12, RZ, RZ, RZ ;  /* 0x000000ffff0c0224 */ /* 0x000fe400078e00ff */
[----:B------:R-:W-:Y:S01]  /*2530*/  @P0 IMAD.MOV.U32 R13, RZ, RZ, R3 ;  /* 0x000000ffff0d0224 */ /* 0x000fe200078e0003 */
[----:B------:R-:W-:Y:S06]  /*2540*/  BRA `(.L_x_25) ;  /* 0x0000000000147947 */ /* 0x000fec0003800000 */
.L_x_27:
[----:B------:R-:W-:Y:S01]  /*2550*/  LOP3.LUT R13, R7, 0x80000, RZ, 0xfc, !PT ;  /* 0x00080000070d7812 */ /* 0x000fe200078efcff */
[----:B------:R-:W-:Y:S01]  /*2560*/  IMAD.MOV.U32 R12, RZ, RZ, R6 ;  /* 0x000000ffff0c7224 */ /* 0x000fe200078e0006 */
[----:B------:R-:W-:Y:S06]  /*2570*/  BRA `(.L_x_25) ;  /* 0x0000000000087947 */ /* 0x000fec0003800000 */
.L_x_26:
[----:B------:R-:W-:Y:S01]  /*2580*/  LOP3.LUT R13, R5, 0x80000, RZ, 0xfc, !PT ;  /* 0x00080000050d7812 */ /* 0x000fe200078efcff */
[----:B------:R-:W-:-:S07]  /*2590*/  IMAD.MOV.U32 R12, RZ, RZ, R4 ;  /* 0x000000ffff0c7224 */ /* 0x000fce00078e0004 */
.L_x_25:
[----:B------:R-:W-:Y:S05]  /*25a0*/  BSYNC.RECONVERGENT B1 ;  /* 0x0000000000017941 */ /* 0x000fea0003800200 */
.L_x_23:
[----:B------:R-:W-:Y:S02]  /*25b0*/  IMAD.MOV.U32 R4, RZ, RZ, R0 ;  /* 0x000000ffff047224 */ /* 0x000fe400078e0000 */
[----:B------:R-:W-:-:S04]  /*25c0*/  IMAD.MOV.U32 R5, RZ, RZ, 0x0 ;  /* 0x00000000ff057424 */ /* 0x000fc800078e00ff */
[----:B------:R-:W-:Y:S05]  /*25d0*/  RET.REL.NODEC R4 `(_Z17ParallelGaussElimiiPdS_S_) ;  /* 0xffffffd804887950 */ /* 0x000fea0003c3ffff */
.L_x_28:
[----:B------:R-:W-:-:S00]  /*25e0*/  BRA `(.L_x_28) ;  /* 0xfffffffc00fc7947 */ /* 0x000fc0000383ffff */
[----:B------:R-:W-:-:S00]  /*25f0*/  NOP ;  /* 0x0000000000007918 */ /* 0x000fc00000000000 */
        /* <DEDUP_REMOVED lines=8> */
.L_x_29:


//--------------------- .nv.global.init           --------------------------
	.section	.nv.global.init,"aw",@progbits
.nv.global.init:
	.type		$str,@object
	.size		$str,(.L_0 - $str)
$str:
        /*0000*/ 	.byte	0x62, 0x6c, 0x6b, 0x64, 0x69, 0x6d, 0x2c, 0x69, 0x64, 0x2c, 0x74, 0x64, 0x69, 0x64, 0x20, 0x3d
        /*0010*/ 	.byte	0x20, 0x25, 0x69, 0x2c, 0x25, 0x69, 0x2c, 0x25, 0x69, 0x20, 0x0a, 0x00
.L_0:


//--------------------- .nv.shared.reserved.0     --------------------------
	.section	.nv.shared.reserved.0,"aw",@nobits
	.weak		__nv_reservedSMEM_offset_0_alias
	.size		__nv_reservedSMEM_offset_0_alias, 0, 64
	.other		__nv_reservedSMEM_offset_0_alias,@"STO_CUDA_RESERVED_SHARED STV_DEFAULT"
__nv_reservedSMEM_offset_0_alias:
	.zero		0
	.zero		64


//--------------------- .nv.constant0._Z17ParallelGaussElimiiPdS_S_ --------------------------
	.section	.nv.constant0._Z17ParallelGaussElimiiPdS_S_,"a",@progbits
	.sectionflags	@""
	.align	4
.nv.constant0._Z17ParallelGaussElimiiPdS_S_:
	.zero		928


//--------------------- SYMBOLS --------------------------

	.type		.nv.reservedSmem.offset0,@object
	.size		.nv.reservedSmem.offset0,0x4
	.type		vprintf,@function
